	.target	sm_90a

	.elftype	@"ET_EXEC"


//--------------------- .note.nv.tkinfo           --------------------------
	.section	.note.nv.tkinfo,"",@"SHT_NOTE"
	.sectionflags	@"SHF_NOTE_NV_TKINFO"
	.tkinfo
        /*0018*/ 	.word	0x00000002
        /*0030*/ 	.string	""
        /*0030*/ 	.string	"ptxas"
        /*0030*/ 	.string	"Cuda compilation tools, release 13.0, V13.0.88"
        /*0030*/ 	.string	"Build cuda_13.0.r13.0/compiler.36424714_0"
        /*0030*/ 	.string	"-arch sm_90a -m 64 "



//--------------------- .note.nv.cuinfo           --------------------------
	.section	.note.nv.cuinfo,"",@"SHT_NOTE"
	.sectionflags	@"SHF_NOTE_NV_CUINFO"
        /*0018*/ 	.short	0x0002
        /*001a*/ 	.short	0x005a
        /*001c*/ 	.short	0x0082
	.zero		2


//--------------------- .nv.info                  --------------------------
	.section	.nv.info,"",@"SHT_CUDA_INFO"
	.align	4


	//----- nvinfo : EIATTR_REGCOUNT
	.align		4
        /*0000*/ 	.byte	0x04, 0x2f
        /*0002*/ 	.short	(.L_15 - .L_14)
	.align		4
.L_14:
        /*0004*/ 	.word	index@(_ZN7cutlass13device_kernelINS_4gemm6kernel13GemmUniversalIN4cute5tupleIJiiiiEEENS1_10collective13CollectiveMmaINS1_34MainloopSm90TmaGmmaWarpSpecializedILi16ENS5_IJNS4_1CILi2EEENSA_ILi1EEESC_EEENS1_32KernelTmaWarpSpecializedPingpongEEENS5_IJNSA_ILi64EEENSA_ILi48EEESG_EEENS_10bfloat16_tENS5_IJlSC_lEEESJ_SK_NS4_8TiledMMAINS4_8MMA_AtomIJNS4_4SM904GMMA27MMA_64x16x16_F32BF16BF16_SSILNSO_5MajorE0ELSQ_0ELNSO_7ScaleInE1ELSR_1EEEEEENS4_6LayoutINS5_IJSC_SC_SC_EEENS5_IJNSA_ILi0EEESW_SW_EEEEENS5_IJNS4_10UnderscoreESZ_SZ_EEEEENS4_13SM90_TMA_LOADENS4_14ComposedLayoutINS4_7SwizzleILi3ELi4ELi3EEENS4_18smem_ptr_flag_bitsILi16EEENSU_INS5_IJNSA_ILi8EEESG_EEENS5_IJSG_SC_EEEEEEEvNS4_8identityENS4_23SM90_TMA_LOAD_MULTICASTES1C_vS1D_EENS_8epilogue10collective6detail29Sm90TmaWarpSpecializedAdapterINS1H_15DefaultEpilogueISJ_SK_SK_NS1G_6thread17LinearCombinationISJ_Li1EffLNS1L_9ScaleType4KindE0ELNS_15FloatRoundStyleE2ESJ_EENS1_15EpilogueDefaultEEEEEvvEEEEvNT_6ParamsE)
        /*0008*/ 	.word	0x000000a8


	//----- nvinfo : EIATTR_FRAME_SIZE
	.align		4
.L_15:
        /*000c*/ 	.byte	0x04, 0x11
        /*000e*/ 	.short	(.L_17 - .L_16)
	.align		4
.L_16:
        /*0010*/ 	.word	index@(_ZN7cutlass13device_kernelINS_4gemm6kernel13GemmUniversalIN4cute5tupleIJiiiiEEENS1_10collective13CollectiveMmaINS1_34MainloopSm90TmaGmmaWarpSpecializedILi16ENS5_IJNS4_1CILi2EEENSA_ILi1EEESC_EEENS1_32KernelTmaWarpSpecializedPingpongEEENS5_IJNSA_ILi64EEENSA_ILi48EEESG_EEENS_10bfloat16_tENS5_IJlSC_lEEESJ_SK_NS4_8TiledMMAINS4_8MMA_AtomIJNS4_4SM904GMMA27MMA_64x16x16_F32BF16BF16_SSILNSO_5MajorE0ELSQ_0ELNSO_7ScaleInE1ELSR_1EEEEEENS4_6LayoutINS5_IJSC_SC_SC_EEENS5_IJNSA_ILi0EEESW_SW_EEEEENS5_IJNS4_10UnderscoreESZ_SZ_EEEEENS4_13SM90_TMA_LOADENS4_14ComposedLayoutINS4_7SwizzleILi3ELi4ELi3EEENS4_18smem_ptr_flag_bitsILi16EEENSU_INS5_IJNSA_ILi8EEESG_EEENS5_IJSG_SC_EEEEEEEvNS4_8identityENS4_23SM90_TMA_LOAD_MULTICASTES1C_vS1D_EENS_8epilogue10collective6detail29Sm90TmaWarpSpecializedAdapterINS1H_15DefaultEpilogueISJ_SK_SK_NS1G_6thread17LinearCombinationISJ_Li1EffLNS1L_9ScaleType4KindE0ELNS_15FloatRoundStyleE2ESJ_EENS1_15EpilogueDefaultEEEEEvvEEEEvNT_6ParamsE)
        /*0014*/ 	.word	0x00000000


	//----- nvinfo : EIATTR_MIN_STACK_SIZE
	.align		4
.L_17:
        /*0018*/ 	.byte	0x04, 0x12
        /*001a*/ 	.short	(.L_19 - .L_18)
	.align		4
.L_18:
        /*001c*/ 	.word	index@(_ZN7cutlass13device_kernelINS_4gemm6kernel13GemmUniversalIN4cute5tupleIJiiiiEEENS1_10collective13CollectiveMmaINS1_34MainloopSm90TmaGmmaWarpSpecializedILi16ENS5_IJNS4_1CILi2EEENSA_ILi1EEESC_EEENS1_32KernelTmaWarpSpecializedPingpongEEENS5_IJNSA_ILi64EEENSA_ILi48EEESG_EEENS_10bfloat16_tENS5_IJlSC_lEEESJ_SK_NS4_8TiledMMAINS4_8MMA_AtomIJNS4_4SM904GMMA27MMA_64x16x16_F32BF16BF16_SSILNSO_5MajorE0ELSQ_0ELNSO_7ScaleInE1ELSR_1EEEEEENS4_6LayoutINS5_IJSC_SC_SC_EEENS5_IJNSA_ILi0EEESW_SW_EEEEENS5_IJNS4_10UnderscoreESZ_SZ_EEEEENS4_13SM90_TMA_LOADENS4_14ComposedLayoutINS4_7SwizzleILi3ELi4ELi3EEENS4_18smem_ptr_flag_bitsILi16EEENSU_INS5_IJNSA_ILi8EEESG_EEENS5_IJSG_SC_EEEEEEEvNS4_8identityENS4_23SM90_TMA_LOAD_MULTICASTES1C_vS1D_EENS_8epilogue10collective6detail29Sm90TmaWarpSpecializedAdapterINS1H_15DefaultEpilogueISJ_SK_SK_NS1G_6thread17LinearCombinationISJ_Li1EffLNS1L_9ScaleType4KindE0ELNS_15FloatRoundStyleE2ESJ_EENS1_15EpilogueDefaultEEEEEvvEEEEvNT_6ParamsE)
        /*0020*/ 	.word	0x00000000
.L_19:


//--------------------- .nv.compat                --------------------------
	.section	.nv.compat,"",@"SHT_CUDA_COMPAT_INFO"
	.align	4
        /*0000*/ 	.byte	0x02, 0x09, 0x01, 0x00, 0x02, 0x02, 0x04, 0x00, 0x02, 0x05, 0x05, 0x00, 0x03, 0x07, 0x01, 0x01
        /*0010*/ 	.byte	0x02, 0x03, 0x01, 0x00, 0x02, 0x06, 0x01, 0x00, 0x04, 0x0b, 0x08, 0x00, 0x00, 0x00, 0x00, 0x00
        /*0020*/ 	.byte	0x00, 0x00, 0x00, 0x00


//--------------------- .nv.info._ZN7cutlass13device_kernelINS_4gemm6kernel13GemmUniversalIN4cute5tupleIJiiiiEEENS1_10collective13CollectiveMmaINS1_34MainloopSm90TmaGmmaWarpSpecializedILi16ENS5_IJNS4_1CILi2EEENSA_ILi1EEESC_EEENS1_32KernelTmaWarpSpecializedPingpongEEENS5_IJNSA_ILi64EEENSA_ILi48EEESG_EEENS_10bfloat16_tENS5_IJlSC_lEEESJ_SK_NS4_8TiledMMAINS4_8MMA_AtomIJNS4_4SM904GMMA27MMA_64x16x16_F32BF16BF16_SSILNSO_5MajorE0ELSQ_0ELNSO_7ScaleInE1ELSR_1EEEEEENS4_6LayoutINS5_IJSC_SC_SC_EEENS5_IJNSA_ILi0EEESW_SW_EEEEENS5_IJNS4_10UnderscoreESZ_SZ_EEEEENS4_13SM90_TMA_LOADENS4_14ComposedLayoutINS4_7SwizzleILi3ELi4ELi3EEENS4_18smem_ptr_flag_bitsILi16EEENSU_INS5_IJNSA_ILi8EEESG_EEENS5_IJSG_SC_EEEEEEEvNS4_8identityENS4_23SM90_TMA_LOAD_MULTICASTES1C_vS1D_EENS_8epilogue10collective6detail29Sm90TmaWarpSpecializedAdapterINS1H_15DefaultEpilogueISJ_SK_SK_NS1G_6thread17LinearCombinationISJ_Li1EffLNS1L_9ScaleType4KindE0ELNS_15FloatRoundStyleE2ESJ_EENS1_15EpilogueDefaultEEEEEvvEEEEvNT_6ParamsE --------------------------
	.section	.nv.info._ZN7cutlass13device_kernelINS_4gemm6kernel13GemmUniversalIN4cute5tupleIJiiiiEEENS1_10collective13CollectiveMmaINS1_34MainloopSm90TmaGmmaWarpSpecializedILi16ENS5_IJNS4_1CILi2EEENSA_ILi1EEESC_EEENS1_32KernelTmaWarpSpecializedPingpongEEENS5_IJNSA_ILi64EEENSA_ILi48EEESG_EEENS_10bfloat16_tENS5_IJlSC_lEEESJ_SK_NS4_8TiledMMAINS4_8MMA_AtomIJNS4_4SM904GMMA27MMA_64x16x16_F32BF16BF16_SSILNSO_5MajorE0ELSQ_0ELNSO_7ScaleInE1ELSR_1EEEEEENS4_6LayoutINS5_IJSC_SC_SC_EEENS5_IJNSA_ILi0EEESW_SW_EEEEENS5_IJNS4_10UnderscoreESZ_SZ_EEEEENS4_13SM90_TMA_LOADENS4_14ComposedLayoutINS4_7SwizzleILi3ELi4ELi3EEENS4_18smem_ptr_flag_bitsILi16EEENSU_INS5_IJNSA_ILi8EEESG_EEENS5_IJSG_SC_EEEEEEEvNS4_8identityENS4_23SM90_TMA_LOAD_MULTICASTES1C_vS1D_EENS_8epilogue10collective6detail29Sm90TmaWarpSpecializedAdapterINS1H_15DefaultEpilogueISJ_SK_SK_NS1G_6thread17LinearCombinationISJ_Li1EffLNS1L_9ScaleType4KindE0ELNS_15FloatRoundStyleE2ESJ_EENS1_15EpilogueDefaultEEEEEvvEEEEvNT_6ParamsE,"",@"SHT_CUDA_INFO"
	.sectionflags	@""
	.align	4


	//----- nvinfo : EIATTR_CUDA_API_VERSION
	.align		4
        /*0000*/ 	.byte	0x04, 0x37
        /*0002*/ 	.short	(.L_21 - .L_20)
.L_20:
        /*0004*/ 	.word	0x00000082


	//----- nvinfo : EIATTR_KPARAM_INFO
	.align		4
.L_21:
        /*0008*/ 	.byte	0x04, 0x17
        /*000a*/ 	.short	(.L_23 - .L_22)
.L_22:
        /*000c*/ 	.word	0x00000000
        /*0010*/ 	.short	0x0000
        /*0012*/ 	.short	0x0070
        /*0014*/ 	.byte	0x00, 0xf0, 0x01, 0x10


	//----- nvinfo : EIATTR_SPARSE_MMA_MASK
	.align		4
.L_23:
        /*0018*/ 	.byte	0x03, 0x50
        /*001a*/ 	.short	0x0000


	//----- nvinfo : EIATTR_MAXREG_COUNT
	.align		4
        /*001c*/ 	.byte	0x03, 0x1b
        /*001e*/ 	.short	0x00a8


	//----- nvinfo : EIATTR_NUM_BARRIERS
	.align		4
        /*0020*/ 	.byte	0x02, 0x4c
        /*0022*/ 	.byte	0x01
	.zero		1


	//----- nvinfo : EIATTR_EXTERNS
	.align		4
        /*0024*/ 	.byte	0x04, 0x0f
        /*0026*/ 	.short	(.L_25 - .L_24)


	//   ....[0]....
	.align		4
.L_24:
        /*0028*/ 	.word	index@(__assertfail)


	//----- nvinfo : EIATTR_MERCURY_ISA_VERSION
	.align		4
.L_25:
        /*002c*/ 	.byte	0x03, 0x5f
        /*002e*/ 	.short	0x0101


	//----- nvinfo : EIATTR_INT_WARP_WIDE_INSTR_OFFSETS
	.align		4
        /*0030*/ 	.byte	0x04, 0x31
        /*0032*/ 	.short	(.L_27 - .L_26)


	//   ....[0]....
.L_26:
        /*0034*/ 	.word	0x00000780


	//   ....[1]....
        /*0038*/ 	.word	0x000007c0


	//   ....[2]....
        /*003c*/ 	.word	0x00000850


	//   ....[3]....
        /*0040*/ 	.word	0x00000860


	//   ....[4]....
        /*0044*/ 	.word	0x00000880


	//   ....[5]....
        /*0048*/ 	.word	0x000008a0


	//   ....[6]....
        /*004c*/ 	.word	0x00000990


	//   ....[7]....
        /*0050*/ 	.word	0x000009b0


	//   ....[8]....
        /*0054*/ 	.word	0x00002900


	//----- nvinfo : EIATTR_COOP_GROUP_MASK_REGIDS
	.align		4
.L_27:
        /*0058*/ 	.byte	0x04, 0x29
        /*005a*/ 	.short	(.L_29 - .L_28)


	//   ....[0]....
.L_28:
        /*005c*/ 	.word	0xffffffff


	//   ....[1]....
        /*0060*/ 	.word	0xffffffff


	//   ....[2]....
        /*0064*/ 	.word	0xffffffff


	//   ....[3]....
        /*0068*/ 	.word	0xffffffff


	//   ....[4]....
        /*006c*/ 	.word	0xffffffff


	//   ....[5]....
        /*0070*/ 	.word	0xffffffff


	//   ....[6]....
        /*0074*/ 	.word	0xffffffff


	//----- nvinfo : EIATTR_COOP_GROUP_INSTR_OFFSETS
	.align		4
.L_29:
        /*0078*/ 	.byte	0x04, 0x28
        /*007a*/ 	.short	(.L_31 - .L_30)


	//   ....[0]....
.L_30:
        /*007c*/ 	.word	0x00000060


	//   ....[1]....
        /*0080*/ 	.word	0x00000080


	//   ....[2]....
        /*0084*/ 	.word	0x00000180


	//   ....[3]....
        /*0088*/ 	.word	0x00000560


	//   ....[4]....
        /*008c*/ 	.word	0x000005b0


	//   ....[5]....
        /*0090*/ 	.word	0x000006a0


	//   ....[6]....
        /*0094*/ 	.word	0x00000b30


	//----- nvinfo : EIATTR_REG_RECONFIG
	.align		4
.L_31:
        /*0098*/ 	.byte	0x01, 0x54
	.zero		2


	//----- nvinfo : EIATTR_SYSCALL_OFFSETS
	.align		4
        /*009c*/ 	.byte	0x04, 0x46
        /*009e*/ 	.short	(.L_33 - .L_32)


	//   ....[0]....
.L_32:
        /*00a0*/ 	.word	0x00001b10


	//----- nvinfo : EIATTR_MBARRIER_INSTR_OFFSETS
	.align		4
.L_33:
        /*00a4*/ 	.byte	0x04, 0x39
        /*00a6*/ 	.short	(.L_35 - .L_34)


	//   ....[0]....
.L_34:
        /*00a8*/ 	.word	0x00000320
        /*00ac*/ 	.word	0x000000ff
        /*00b0*/ 	.word	0x00000000
        /*00b4*/ 	.short	0x0100
        /*00b6*/ 	.byte	0x07
	.zero		1


	//   ....[1]....
        /*00b8*/ 	.word	0x00000330
        /*00bc*/ 	.word	0x000000ff
        /*00c0*/ 	.word	0x00000080
        /*00c4*/ 	.short	0x0100
        /*00c6*/ 	.byte	0x07
	.zero		1


	//   ....[2]....
        /*00c8*/ 	.word	0x00000340
        /*00cc*/ 	.word	0x000000ff
        /*00d0*/ 	.word	0x00000008
        /*00d4*/ 	.short	0x0100
        /*00d6*/ 	.byte	0x07
	.zero		1


	//   ....[3]....
        /*00d8*/ 	.word	0x00000350
        /*00dc*/ 	.word	0x000000ff
        /*00e0*/ 	.word	0x00000088
        /*00e4*/ 	.short	0x0100
        /*00e6*/ 	.byte	0x07
	.zero		1


	//   ....[4]....
        /*00e8*/ 	.word	0x00000360
        /*00ec*/ 	.word	0x000000ff
        /*00f0*/ 	.word	0x00000010
        /*00f4*/ 	.short	0x0100
        /*00f6*/ 	.byte	0x07
	.zero		1


	//   ....[5]....
        /*00f8*/ 	.word	0x00000370
        /*00fc*/ 	.word	0x000000ff
        /*0100*/ 	.word	0x00000090
        /*0104*/ 	.short	0x0100
        /*0106*/ 	.byte	0x07
	.zero		1


	//   ....[6]....
        /*0108*/ 	.word	0x00000380
        /*010c*/ 	.word	0x000000ff
        /*0110*/ 	.word	0x00000018
        /*0114*/ 	.short	0x0100
        /*0116*/ 	.byte	0x07
	.zero		1


	//   ....[7]....
        /*0118*/ 	.word	0x00000390
        /*011c*/ 	.word	0x000000ff
        /*0120*/ 	.word	0x00000098
        /*0124*/ 	.short	0x0100
        /*0126*/ 	.byte	0x07
	.zero		1


	//   ....[8]....
        /*0128*/ 	.word	0x000003a0
        /*012c*/ 	.word	0x000000ff
        /*0130*/ 	.word	0x00000020
        /*0134*/ 	.short	0x0100
        /*0136*/ 	.byte	0x07
	.zero		1


	//   ....[9]....
        /*0138*/ 	.word	0x000003b0
        /*013c*/ 	.word	0x000000ff
        /*0140*/ 	.word	0x000000a0
        /*0144*/ 	.short	0x0100
        /*0146*/ 	.byte	0x07
	.zero		1


	//   ....[10]....
        /*0148*/ 	.word	0x000003c0
        /*014c*/ 	.word	0x000000ff
        /*0150*/ 	.word	0x00000028
        /*0154*/ 	.short	0x0100
        /*0156*/ 	.byte	0x07
	.zero		1


	//   ....[11]....
        /*0158*/ 	.word	0x000003d0
        /*015c*/ 	.word	0x000000ff
        /*0160*/ 	.word	0x000000a8
        /*0164*/ 	.short	0x0100
        /*0166*/ 	.byte	0x07
	.zero		1


	//   ....[12]....
        /*0168*/ 	.word	0x000003e0
        /*016c*/ 	.word	0x000000ff
        /*0170*/ 	.word	0x00000030
        /*0174*/ 	.short	0x0100
        /*0176*/ 	.byte	0x07
	.zero		1


	//   ....[13]....
        /*0178*/ 	.word	0x000003f0
        /*017c*/ 	.word	0x000000ff
        /*0180*/ 	.word	0x000000b0
        /*0184*/ 	.short	0x0100
        /*0186*/ 	.byte	0x07
	.zero		1


	//   ....[14]....
        /*0188*/ 	.word	0x00000400
        /*018c*/ 	.word	0x000000ff
        /*0190*/ 	.word	0x00000038
        /*0194*/ 	.short	0x0100
        /*0196*/ 	.byte	0x07
	.zero		1


	//   ....[15]....
        /*0198*/ 	.word	0x00000410
        /*019c*/ 	.word	0x000000ff
        /*01a0*/ 	.word	0x000000b8
        /*01a4*/ 	.short	0x0100
        /*01a6*/ 	.byte	0x07
	.zero		1


	//   ....[16]....
        /*01a8*/ 	.word	0x00000420
        /*01ac*/ 	.word	0x000000ff
        /*01b0*/ 	.word	0x00000040
        /*01b4*/ 	.short	0x0100
        /*01b6*/ 	.byte	0x07
	.zero		1


	//   ....[17]....
        /*01b8*/ 	.word	0x00000430
        /*01bc*/ 	.word	0x000000ff
        /*01c0*/ 	.word	0x000000c0
        /*01c4*/ 	.short	0x0100
        /*01c6*/ 	.byte	0x07
	.zero		1


	//   ....[18]....
        /*01c8*/ 	.word	0x00000440
        /*01cc*/ 	.word	0x000000ff
        /*01d0*/ 	.word	0x00000048
        /*01d4*/ 	.short	0x0100
        /*01d6*/ 	.byte	0x07
	.zero		1


	//   ....[19]....
        /*01d8*/ 	.word	0x00000450
        /*01dc*/ 	.word	0x000000ff
        /*01e0*/ 	.word	0x000000c8
        /*01e4*/ 	.short	0x0100
        /*01e6*/ 	.byte	0x07
	.zero		1


	//   ....[20]....
        /*01e8*/ 	.word	0x00000460
        /*01ec*/ 	.word	0x000000ff
        /*01f0*/ 	.word	0x00000050
        /*01f4*/ 	.short	0x0100
        /*01f6*/ 	.byte	0x07
	.zero		1


	//   ....[21]....
        /*01f8*/ 	.word	0x00000470
        /*01fc*/ 	.word	0x000000ff
        /*0200*/ 	.word	0x000000d0
        /*0204*/ 	.short	0x0100
        /*0206*/ 	.byte	0x07
	.zero		1


	//   ....[22]....
        /*0208*/ 	.word	0x00000480
        /*020c*/ 	.word	0x000000ff
        /*0210*/ 	.word	0x00000058
        /*0214*/ 	.short	0x0100
        /*0216*/ 	.byte	0x07
	.zero		1


	//   ....[23]....
        /*0218*/ 	.word	0x00000490
        /*021c*/ 	.word	0x000000ff
        /*0220*/ 	.word	0x000000d8
        /*0224*/ 	.short	0x0100
        /*0226*/ 	.byte	0x07
	.zero		1


	//   ....[24]....
        /*0228*/ 	.word	0x000004a0
        /*022c*/ 	.word	0x000000ff
        /*0230*/ 	.word	0x00000060
        /*0234*/ 	.short	0x0100
        /*0236*/ 	.byte	0x07
	.zero		1


	//   ....[25]....
        /*0238*/ 	.word	0x000004b0
        /*023c*/ 	.word	0x000000ff
        /*0240*/ 	.word	0x000000e0
        /*0244*/ 	.short	0x0100
        /*0246*/ 	.byte	0x07
	.zero		1


	//   ....[26]....
        /*0248*/ 	.word	0x000004c0
        /*024c*/ 	.word	0x000000ff
        /*0250*/ 	.word	0x00000068
        /*0254*/ 	.short	0x0100
        /*0256*/ 	.byte	0x07
	.zero		1


	//   ....[27]....
        /*0258*/ 	.word	0x000004d0
        /*025c*/ 	.word	0x000000ff
        /*0260*/ 	.word	0x000000e8
        /*0264*/ 	.short	0x0100
        /*0266*/ 	.byte	0x07
	.zero		1


	//   ....[28]....
        /*0268*/ 	.word	0x000004e0
        /*026c*/ 	.word	0x000000ff
        /*0270*/ 	.word	0x00000070
        /*0274*/ 	.short	0x0100
        /*0276*/ 	.byte	0x07
	.zero		1


	//   ....[29]....
        /*0278*/ 	.word	0x000004f0
        /*027c*/ 	.word	0x000000ff
        /*0280*/ 	.word	0x000000f0
        /*0284*/ 	.short	0x0100
        /*0286*/ 	.byte	0x07
	.zero		1


	//   ....[30]....
        /*0288*/ 	.word	0x00000500
        /*028c*/ 	.word	0x000000ff
        /*0290*/ 	.word	0x00000078
        /*0294*/ 	.short	0x0100
        /*0296*/ 	.byte	0x07
	.zero		1


	//   ....[31]....
        /*0298*/ 	.word	0x00000510
        /*029c*/ 	.word	0x000000ff
        /*02a0*/ 	.word	0x000000f8
        /*02a4*/ 	.short	0x0100
        /*02a6*/ 	.byte	0x07
	.zero		1


	//   ....[32]....
        /*02a8*/ 	.word	0x000009f0
        /*02ac*/ 	.word	0x000000ff
        /*02b0*/ 	.word	0x00000130
        /*02b4*/ 	.short	0x0100
        /*02b6*/ 	.byte	0x0c
	.zero		1


	//   ....[33]....
        /*02b8*/ 	.word	0x00000a40
        /*02bc*/ 	.word	0x000000ff
        /*02c0*/ 	.word	0x00000138
        /*02c4*/ 	.short	0x0100
        /*02c6*/ 	.byte	0x0c
	.zero		1


	//   ....[34]....
        /*02c8*/ 	.word	0x00000a70
        /*02cc*/ 	.word	0x000000ff
        /*02d0*/ 	.word	0x00000110
        /*02d4*/ 	.short	0x0100
        /*02d6*/ 	.byte	0x0d
	.zero		1


	//   ....[35]....
        /*02d8*/ 	.word	0x00000ac0
        /*02dc*/ 	.word	0x000000ff
        /*02e0*/ 	.word	0x00000118
        /*02e4*/ 	.short	0x0100
        /*02e6*/ 	.byte	0x0d
	.zero		1


	//   ....[36]....
        /*02e8*/ 	.word	0x00000ad0
        /*02ec*/ 	.word	0x000000ff
        /*02f0*/ 	.word	0x00000120
        /*02f4*/ 	.short	0x0100
        /*02f6*/ 	.byte	0x0d
	.zero		1


	//   ....[37]....
        /*02f8*/ 	.word	0x00000ae0
        /*02fc*/ 	.word	0x000000ff
        /*0300*/ 	.word	0x00000128
        /*0304*/ 	.short	0x0100
        /*0306*/ 	.byte	0x0d
	.zero		1


	//   ....[38]....
        /*0308*/ 	.word	0x000019f0
        /*030c*/ 	.word	0x00000035
        /*0310*/ 	.word	0x00000000
        /*0314*/ 	.short	0x010a
        /*0316*/ 	.byte	0x31
	.zero		1


	//   ....[39]....
        /*0318*/ 	.word	0x00001ba0
        /*031c*/ 	.word	0x00000003
        /*0320*/ 	.word	0x00000000
        /*0324*/ 	.short	0x010a
        /*0326*/ 	.byte	0x3f
	.zero		1


	//   ....[40]....
        /*0328*/ 	.word	0x00001be0
        /*032c*/ 	.word	0x00000003
        /*0330*/ 	.word	0x00000000
        /*0334*/ 	.short	0x010a
        /*0336*/ 	.byte	0x3f
	.zero		1


	//   ....[41]....
        /*0338*/ 	.word	0x000021e0
        /*033c*/ 	.word	0x000000ff
        /*0340*/ 	.word	0x00000000
        /*0344*/ 	.short	0x010a
        /*0346*/ 	.byte	0x04
	.zero		1


	//   ....[42]....
        /*0348*/ 	.word	0x00002220
        /*034c*/ 	.word	0x000000ff
        /*0350*/ 	.word	0x00000000
        /*0354*/ 	.short	0x010a
        /*0356*/ 	.byte	0x04
	.zero		1


	//   ....[43]....
        /*0358*/ 	.word	0x00002790
        /*035c*/ 	.word	0x00000005
        /*0360*/ 	.word	0x00000000
        /*0364*/ 	.short	0x0101
        /*0366*/ 	.byte	0x3f
	.zero		1


	//   ....[44]....
        /*0368*/ 	.word	0x00002890
        /*036c*/ 	.word	0x00000036
        /*0370*/ 	.word	0x00000000
        /*0374*/ 	.short	0x0101
        /*0376*/ 	.byte	0x2c
	.zero		1


	//   ....[45]....
        /*0378*/ 	.word	0x00002980
        /*037c*/ 	.word	0x00000003
        /*0380*/ 	.word	0x00000000
        /*0384*/ 	.short	0x0101
        /*0386*/ 	.byte	0x3f
	.zero		1


	//   ....[46]....
        /*0388*/ 	.word	0x00002a40
        /*038c*/ 	.word	0x00000035
        /*0390*/ 	.word	0x00000010
        /*0394*/ 	.short	0x010a
        /*0396*/ 	.byte	0x31
	.zero		1


	//   ....[47]....
        /*0398*/ 	.word	0x00004640
        /*039c*/ 	.word	0x00000038
        /*03a0*/ 	.word	0x00000000
        /*03a4*/ 	.short	0x0101
        /*03a6*/ 	.byte	0x2c
	.zero		1


	//   ....[48]....
        /*03a8*/ 	.word	0x00005050
        /*03ac*/ 	.word	0x0000000a
        /*03b0*/ 	.word	0x00000080
        /*03b4*/ 	.short	0x010a
        /*03b6*/ 	.byte	0x3f
	.zero		1


	//   ....[49]....
        /*03b8*/ 	.word	0x00005420
        /*03bc*/ 	.word	0x00000003
        /*03c0*/ 	.word	0x00000138
        /*03c4*/ 	.short	0x0101
        /*03c6*/ 	.byte	0x3f
	.zero		1


	//   ....[50]....
        /*03c8*/ 	.word	0x00005b90
        /*03cc*/ 	.word	0x00000007
        /*03d0*/ 	.word	0x00000000
        /*03d4*/ 	.short	0x010a
        /*03d6*/ 	.byte	0x3f
	.zero		1


	//   ....[51]....
        /*03d8*/ 	.word	0x00005c10
        /*03dc*/ 	.word	0x00000009
        /*03e0*/ 	.word	0x00000000
        /*03e4*/ 	.short	0x010a
        /*03e6*/ 	.byte	0x3f
	.zero		1


	//   ....[52]....
        /*03e8*/ 	.word	0x00005ca0
        /*03ec*/ 	.word	0x00000006
        /*03f0*/ 	.word	0x00000000
        /*03f4*/ 	.short	0x010a
        /*03f6*/ 	.byte	0x3f
	.zero		1


	//   ....[53]....
        /*03f8*/ 	.word	0x00005d30
        /*03fc*/ 	.word	0x00000009
        /*0400*/ 	.word	0x00000000
        /*0404*/ 	.short	0x010a
        /*0406*/ 	.byte	0x3f
	.zero		1


	//   ....[54]....
        /*0408*/ 	.word	0x00005dc0
        /*040c*/ 	.word	0x00000006
        /*0410*/ 	.word	0x00000000
        /*0414*/ 	.short	0x010a
        /*0416*/ 	.byte	0x3f
	.zero		1


	//   ....[55]....
        /*0418*/ 	.word	0x00005e50
        /*041c*/ 	.word	0x00000009
        /*0420*/ 	.word	0x00000000
        /*0424*/ 	.short	0x010a
        /*0426*/ 	.byte	0x3f
	.zero		1


	//   ....[56]....
        /*0428*/ 	.word	0x00005ee0
        /*042c*/ 	.word	0x00000006
        /*0430*/ 	.word	0x00000000
        /*0434*/ 	.short	0x010a
        /*0436*/ 	.byte	0x3f
	.zero		1


	//   ....[57]....
        /*0438*/ 	.word	0x00005f70
        /*043c*/ 	.word	0x00000009
        /*0440*/ 	.word	0x00000000
        /*0444*/ 	.short	0x010a
        /*0446*/ 	.byte	0x3f
	.zero		1


	//   ....[58]....
        /*0448*/ 	.word	0x00006000
        /*044c*/ 	.word	0x00000006
        /*0450*/ 	.word	0x00000000
        /*0454*/ 	.short	0x010a
        /*0456*/ 	.byte	0x3f
	.zero		1


	//   ....[59]....
        /*0458*/ 	.word	0x00006090
        /*045c*/ 	.word	0x00000009
        /*0460*/ 	.word	0x00000000
        /*0464*/ 	.short	0x010a
        /*0466*/ 	.byte	0x3f
	.zero		1


	//   ....[60]....
        /*0468*/ 	.word	0x00006120
        /*046c*/ 	.word	0x00000006
        /*0470*/ 	.word	0x00000000
        /*0474*/ 	.short	0x010a
        /*0476*/ 	.byte	0x3f
	.zero		1


	//   ....[61]....
        /*0478*/ 	.word	0x000061b0
        /*047c*/ 	.word	0x00000009
        /*0480*/ 	.word	0x00000000
        /*0484*/ 	.short	0x010a
        /*0486*/ 	.byte	0x3f
	.zero		1


	//   ....[62]....
        /*0488*/ 	.word	0x00006240
        /*048c*/ 	.word	0x00000006
        /*0490*/ 	.word	0x00000000
        /*0494*/ 	.short	0x010a
        /*0496*/ 	.byte	0x3f
	.zero		1


	//   ....[63]....
        /*0498*/ 	.word	0x000062d0
        /*049c*/ 	.word	0x00000009
        /*04a0*/ 	.word	0x00000000
        /*04a4*/ 	.short	0x010a
        /*04a6*/ 	.byte	0x3f
	.zero		1


	//   ....[64]....
        /*04a8*/ 	.word	0x00006360
        /*04ac*/ 	.word	0x00000006
        /*04b0*/ 	.word	0x00000000
        /*04b4*/ 	.short	0x010a
        /*04b6*/ 	.byte	0x3f
	.zero		1


	//   ....[65]....
        /*04b8*/ 	.word	0x000063f0
        /*04bc*/ 	.word	0x00000003
        /*04c0*/ 	.word	0x00000000
        /*04c4*/ 	.short	0x010a
        /*04c6*/ 	.byte	0x3f
	.zero		1


	//   ....[66]....
        /*04c8*/ 	.word	0x00006450
        /*04cc*/ 	.word	0x00000037
        /*04d0*/ 	.word	0x00000000
        /*04d4*/ 	.short	0x010a
        /*04d6*/ 	.byte	0x3f
	.zero		1


	//   ....[67]....
        /*04d8*/ 	.word	0x000064a0
        /*04dc*/ 	.word	0x00000003
        /*04e0*/ 	.word	0x00000000
        /*04e4*/ 	.short	0x010a
        /*04e6*/ 	.byte	0x3f
	.zero		1


	//   ....[68]....
        /*04e8*/ 	.word	0x00006500
        /*04ec*/ 	.word	0x00000005
        /*04f0*/ 	.word	0x00000000
        /*04f4*/ 	.short	0x010a
        /*04f6*/ 	.byte	0x3f
	.zero		1


	//   ....[69]....
        /*04f8*/ 	.word	0x00006550
        /*04fc*/ 	.word	0x00000037
        /*0500*/ 	.word	0x00000010
        /*0504*/ 	.short	0x010a
        /*0506*/ 	.byte	0x3f
	.zero		1


	//   ....[70]....
        /*0508*/ 	.word	0x00006620
        /*050c*/ 	.word	0x0000000a
        /*0510*/ 	.word	0x00000080
        /*0514*/ 	.short	0x010a
        /*0516*/ 	.byte	0x3f
	.zero		1


	//   ....[71]....
        /*0518*/ 	.word	0x000066f0
        /*051c*/ 	.word	0x00000007
        /*0520*/ 	.word	0x00000000
        /*0524*/ 	.short	0x010a
        /*0526*/ 	.byte	0x3f
	.zero		1


	//   ....[72]....
        /*0528*/ 	.word	0x00006740
        /*052c*/ 	.word	0x00000009
        /*0530*/ 	.word	0x00000000
        /*0534*/ 	.short	0x010a
        /*0536*/ 	.byte	0x3f
	.zero		1


	//   ....[73]....
        /*0538*/ 	.word	0x00006790
        /*053c*/ 	.word	0x00000006
        /*0540*/ 	.word	0x00000000
        /*0544*/ 	.short	0x010a
        /*0546*/ 	.byte	0x3f
	.zero		1


	//   ....[74]....
        /*0548*/ 	.word	0x000067e0
        /*054c*/ 	.word	0x00000009
        /*0550*/ 	.word	0x00000000
        /*0554*/ 	.short	0x010a
        /*0556*/ 	.byte	0x3f
	.zero		1


	//   ....[75]....
        /*0558*/ 	.word	0x00006830
        /*055c*/ 	.word	0x00000006
        /*0560*/ 	.word	0x00000000
        /*0564*/ 	.short	0x010a
        /*0566*/ 	.byte	0x3f
	.zero		1


	//   ....[76]....
        /*0568*/ 	.word	0x00006880
        /*056c*/ 	.word	0x00000009
        /*0570*/ 	.word	0x00000000
        /*0574*/ 	.short	0x010a
        /*0576*/ 	.byte	0x3f
	.zero		1


	//   ....[77]....
        /*0578*/ 	.word	0x000068d0
        /*057c*/ 	.word	0x00000006
        /*0580*/ 	.word	0x00000000
        /*0584*/ 	.short	0x010a
        /*0586*/ 	.byte	0x3f
	.zero		1


	//   ....[78]....
        /*0588*/ 	.word	0x00006920
        /*058c*/ 	.word	0x00000009
        /*0590*/ 	.word	0x00000000
        /*0594*/ 	.short	0x010a
        /*0596*/ 	.byte	0x3f
	.zero		1


	//   ....[79]....
        /*0598*/ 	.word	0x00006970
        /*059c*/ 	.word	0x00000006
        /*05a0*/ 	.word	0x00000000
        /*05a4*/ 	.short	0x010a
        /*05a6*/ 	.byte	0x3f
	.zero		1


	//   ....[80]....
        /*05a8*/ 	.word	0x000069c0
        /*05ac*/ 	.word	0x00000009
        /*05b0*/ 	.word	0x00000000
        /*05b4*/ 	.short	0x010a
        /*05b6*/ 	.byte	0x3f
	.zero		1


	//   ....[81]....
        /*05b8*/ 	.word	0x00006a10
        /*05bc*/ 	.word	0x00000006
        /*05c0*/ 	.word	0x00000000
        /*05c4*/ 	.short	0x010a
        /*05c6*/ 	.byte	0x3f
	.zero		1


	//   ....[82]....
        /*05c8*/ 	.word	0x00006a60
        /*05cc*/ 	.word	0x00000009
        /*05d0*/ 	.word	0x00000000
        /*05d4*/ 	.short	0x010a
        /*05d6*/ 	.byte	0x3f
	.zero		1


	//   ....[83]....
        /*05d8*/ 	.word	0x00006ab0
        /*05dc*/ 	.word	0x00000006
        /*05e0*/ 	.word	0x00000000
        /*05e4*/ 	.short	0x010a
        /*05e6*/ 	.byte	0x3f
	.zero		1


	//   ....[84]....
        /*05e8*/ 	.word	0x00006b00
        /*05ec*/ 	.word	0x00000009
        /*05f0*/ 	.word	0x00000000
        /*05f4*/ 	.short	0x010a
        /*05f6*/ 	.byte	0x3f
	.zero		1


	//   ....[85]....
        /*05f8*/ 	.word	0x00006b50
        /*05fc*/ 	.word	0x00000006
        /*0600*/ 	.word	0x00000000
        /*0604*/ 	.short	0x010a
        /*0606*/ 	.byte	0x3f
	.zero		1


	//----- nvinfo : EIATTR_NUM_MBARRIERS
	.align		4
.L_35:
        /*0608*/ 	.byte	0x03, 0x38
        /*060a*/ 	.short	0x0026


	//----- nvinfo : EIATTR_EXIT_INSTR_OFFSETS
	.align		4
        /*060c*/ 	.byte	0x04, 0x1c
        /*060e*/ 	.short	(.L_37 - .L_36)


	//   ....[0]....
.L_36:
        /*0610*/ 	.word	0x00001640


	//   ....[1]....
        /*0614*/ 	.word	0x000016a0


	//   ....[2]....
        /*0618*/ 	.word	0x00004d50


	//   ....[3]....
        /*061c*/ 	.word	0x00004d80


	//   ....[4]....
        /*0620*/ 	.word	0x00006440


	//----- nvinfo : EIATTR_MAX_THREADS
	.align		4
.L_37:
        /*0624*/ 	.byte	0x04, 0x05
        /*0626*/ 	.short	(.L_39 - .L_38)
.L_38:
        /*0628*/ 	.word	0x00000180
        /*062c*/ 	.word	0x00000001
        /*0630*/ 	.word	0x00000001


	//----- nvinfo : EIATTR_CRS_STACK_SIZE
	.align		4
.L_39:
        /*0634*/ 	.byte	0x04, 0x1e
        /*0636*/ 	.short	(.L_41 - .L_40)
.L_40:
        /*0638*/ 	.word	0x00000000


	//----- nvinfo : EIATTR_CBANK_PARAM_SIZE
	.align		4
.L_41:
        /*063c*/ 	.byte	0x03, 0x19
        /*063e*/ 	.short	0x0470


	//----- nvinfo : EIATTR_PARAM_CBANK
	.align		4
        /*0640*/ 	.byte	0x04, 0x0a
        /*0642*/ 	.short	(.L_43 - .L_42)
	.align		4
.L_42:
        /*0644*/ 	.word	index@(.nv.constant0._ZN7cutlass13device_kernelINS_4gemm6kernel13GemmUniversalIN4cute5tupleIJiiiiEEENS1_10collective13CollectiveMmaINS1_34MainloopSm90TmaGmmaWarpSpecializedILi16ENS5_IJNS4_1CILi2EEENSA_ILi1EEESC_EEENS1_32KernelTmaWarpSpecializedPingpongEEENS5_IJNSA_ILi64EEENSA_ILi48EEESG_EEENS_10bfloat16_tENS5_IJlSC_lEEESJ_SK_NS4_8TiledMMAINS4_8MMA_AtomIJNS4_4SM904GMMA27MMA_64x16x16_F32BF16BF16_SSILNSO_5MajorE0ELSQ_0ELNSO_7ScaleInE1ELSR_1EEEEEENS4_6LayoutINS5_IJSC_SC_SC_EEENS5_IJNSA_ILi0EEESW_SW_EEEEENS5_IJNS4_10UnderscoreESZ_SZ_EEEEENS4_13SM90_TMA_LOADENS4_14ComposedLayoutINS4_7SwizzleILi3ELi4ELi3EEENS4_18smem_ptr_flag_bitsILi16EEENSU_INS5_IJNSA_ILi8EEESG_EEENS5_IJSG_SC_EEEEEEEvNS4_8identityENS4_23SM90_TMA_LOAD_MULTICASTES1C_vS1D_EENS_8epilogue10collective6detail29Sm90TmaWarpSpecializedAdapterINS1H_15DefaultEpilogueISJ_SK_SK_NS1G_6thread17LinearCombinationISJ_Li1EffLNS1L_9ScaleType4KindE0ELNS_15FloatRoundStyleE2ESJ_EENS1_15EpilogueDefaultEEEEEvvEEEEvNT_6ParamsE)
        /*0648*/ 	.short	0x0210
        /*064a*/ 	.short	0x0470


	//----- nvinfo : EIATTR_SW_WAR
	.align		4
.L_43:
        /*064c*/ 	.byte	0x04, 0x36
        /*064e*/ 	.short	(.L_45 - .L_44)
.L_44:
        /*0650*/ 	.word	0x00000008
.L_45:


//--------------------- .nv.callgraph             --------------------------
	.section	.nv.callgraph,"",@"SHT_CUDA_CALLGRAPH"
	.align	4
	.sectionentsize	8
	.align		4
        /*0000*/ 	.word	0x00000000
	.align		4
        /*0004*/ 	.word	0xffffffff
	.align		4
        /*0008*/ 	.word	index@(_ZN7cutlass13device_kernelINS_4gemm6kernel13GemmUniversalIN4cute5tupleIJiiiiEEENS1_10collective13CollectiveMmaINS1_34MainloopSm90TmaGmmaWarpSpecializedILi16ENS5_IJNS4_1CILi2EEENSA_ILi1EEESC_EEENS1_32KernelTmaWarpSpecializedPingpongEEENS5_IJNSA_ILi64EEENSA_ILi48EEESG_EEENS_10bfloat16_tENS5_IJlSC_lEEESJ_SK_NS4_8TiledMMAINS4_8MMA_AtomIJNS4_4SM904GMMA27MMA_64x16x16_F32BF16BF16_SSILNSO_5MajorE0ELSQ_0ELNSO_7ScaleInE1ELSR_1EEEEEENS4_6LayoutINS5_IJSC_SC_SC_EEENS5_IJNSA_ILi0EEESW_SW_EEEEENS5_IJNS4_10UnderscoreESZ_SZ_EEEEENS4_13SM90_TMA_LOADENS4_14ComposedLayoutINS4_7SwizzleILi3ELi4ELi3EEENS4_18smem_ptr_flag_bitsILi16EEENSU_INS5_IJNSA_ILi8EEESG_EEENS5_IJSG_SC_EEEEEEEvNS4_8identityENS4_23SM90_TMA_LOAD_MULTICASTES1C_vS1D_EENS_8epilogue10collective6detail29Sm90TmaWarpSpecializedAdapterINS1H_15DefaultEpilogueISJ_SK_SK_NS1G_6thread17LinearCombinationISJ_Li1EffLNS1L_9ScaleType4KindE0ELNS_15FloatRoundStyleE2ESJ_EENS1_15EpilogueDefaultEEEEEvvEEEEvNT_6ParamsE)
	.align		4
        /*000c*/ 	.word	index@(__assertfail)
	.align		4
        /*0010*/ 	.word	0x00000000
	.align		4
        /*0014*/ 	.word	0xfffffffe
	.align		4
        /*0018*/ 	.word	0x00000000
	.align		4
        /*001c*/ 	.word	0xfffffffd
	.align		4
        /*0020*/ 	.word	0x00000000
	.align		4
        /*0024*/ 	.word	0xfffffffc


//--------------------- .nv.constant4             --------------------------
	.section	.nv.constant4,"a",@progbits
	.align	8
	.align		8
.nv.constant4:
        /*0000*/ 	.dword	__assertfail
	.align		8
        /*0008*/ 	.dword	__unnamed_1
	.align		8
        /*0010*/ 	.dword	_ZN40_INTERNAL_a4d5e421_4_k_cu_39217a96_104434cuda3std3__45__cpo5beginE
	.align		8
        /*0018*/ 	.dword	_ZN40_INTERNAL_a4d5e421_4_k_cu_39217a96_104434cuda3std3__45__cpo3endE
	.align		8
        /*0020*/ 	.dword	_ZN40_INTERNAL_a4d5e421_4_k_cu_39217a96_104434cuda3std3__45__cpo6cbeginE
	.align		8
        /*0028*/ 	.dword	_ZN40_INTERNAL_a4d5e421_4_k_cu_39217a96_104434cuda3std3__45__cpo4cendE
	.align		8
        /*0030*/ 	.dword	_ZN40_INTERNAL_a4d5e421_4_k_cu_39217a96_104434cuda3std3__442_GLOBAL__N__a4d5e421_4_k_cu_39217a96_104436ignoreE
	.align		8
        /*0038*/ 	.dword	_ZN40_INTERNAL_a4d5e421_4_k_cu_39217a96_104434cuda3std3__419piecewise_constructE
	.align		8
        /*0040*/ 	.dword	_ZN40_INTERNAL_a4d5e421_4_k_cu_39217a96_104434cuda3std3__48in_placeE
	.align		8
        /*0048*/ 	.dword	_ZN40_INTERNAL_a4d5e421_4_k_cu_39217a96_104434cuda3std6ranges3__45__cpo4swapE
	.align		8
        /*0050*/ 	.dword	_ZN40_INTERNAL_a4d5e421_4_k_cu_39217a96_104434cuda3std6ranges3__45__cpo9iter_moveE
	.align		8
        /*0058*/ 	.dword	_ZN40_INTERNAL_a4d5e421_4_k_cu_39217a96_104434cute7productE
	.align		8
        /*0060*/ 	.dword	_ZN40_INTERNAL_a4d5e421_4_k_cu_39217a96_104434cute1_E
	.align		8
        /*0068*/ 	.dword	$str$22
	.align		8
        /*0070*/ 	.dword	$str$23


//--------------------- .text._ZN7cutlass13device_kernelINS_4gemm6kernel13GemmUniversalIN4cute5tupleIJiiiiEEENS1_10collective13CollectiveMmaINS1_34MainloopSm90TmaGmmaWarpSpecializedILi16ENS5_IJNS4_1CILi2EEENSA_ILi1EEESC_EEENS1_32KernelTmaWarpSpecializedPingpongEEENS5_IJNSA_ILi64EEENSA_ILi48EEESG_EEENS_10bfloat16_tENS5_IJlSC_lEEESJ_SK_NS4_8TiledMMAINS4_8MMA_AtomIJNS4_4SM904GMMA27MMA_64x16x16_F32BF16BF16_SSILNSO_5MajorE0ELSQ_0ELNSO_7ScaleInE1ELSR_1EEEEEENS4_6LayoutINS5_IJSC_SC_SC_EEENS5_IJNSA_ILi0EEESW_SW_EEEEENS5_IJNS4_10UnderscoreESZ_SZ_EEEEENS4_13SM90_TMA_LOADENS4_14ComposedLayoutINS4_7SwizzleILi3ELi4ELi3EEENS4_18smem_ptr_flag_bitsILi16EEENSU_INS5_IJNSA_ILi8EEESG_EEENS5_IJSG_SC_EEEEEEEvNS4_8identityENS4_23SM90_TMA_LOAD_MULTICASTES1C_vS1D_EENS_8epilogue10collective6detail29Sm90TmaWarpSpecializedAdapterINS1H_15DefaultEpilogueISJ_SK_SK_NS1G_6thread17LinearCombinationISJ_Li1EffLNS1L_9ScaleType4KindE0ELNS_15FloatRoundStyleE2ESJ_EENS1_15EpilogueDefaultEEEEEvvEEEEvNT_6ParamsE --------------------------
	.section	.text._ZN7cutlass13device_kernelINS_4gemm6kernel13GemmUniversalIN4cute5tupleIJiiiiEEENS1_10collective13CollectiveMmaINS1_34MainloopSm90TmaGmmaWarpSpecializedILi16ENS5_IJNS4_1CILi2EEENSA_ILi1EEESC_EEENS1_32KernelTmaWarpSpecializedPingpongEEENS5_IJNSA_ILi64EEENSA_ILi48EEESG_EEENS_10bfloat16_tENS5_IJlSC_lEEESJ_SK_NS4_8TiledMMAINS4_8MMA_AtomIJNS4_4SM904GMMA27MMA_64x16x16_F32BF16BF16_SSILNSO_5MajorE0ELSQ_0ELNSO_7ScaleInE1ELSR_1EEEEEENS4_6LayoutINS5_IJSC_SC_SC_EEENS5_IJNSA_ILi0EEESW_SW_EEEEENS5_IJNS4_10UnderscoreESZ_SZ_EEEEENS4_13SM90_TMA_LOADENS4_14ComposedLayoutINS4_7SwizzleILi3ELi4ELi3EEENS4_18smem_ptr_flag_bitsILi16EEENSU_INS5_IJNSA_ILi8EEESG_EEENS5_IJSG_SC_EEEEEEEvNS4_8identityENS4_23SM90_TMA_LOAD_MULTICASTES1C_vS1D_EENS_8epilogue10collective6detail29Sm90TmaWarpSpecializedAdapterINS1H_15DefaultEpilogueISJ_SK_SK_NS1G_6thread17LinearCombinationISJ_Li1EffLNS1L_9ScaleType4KindE0ELNS_15FloatRoundStyleE2ESJ_EENS1_15EpilogueDefaultEEEEEvvEEEEvNT_6ParamsE,"ax",@progbits
	.align	128
.text._ZN7cutlass13device_kernelINS_4gemm6kernel13GemmUniversalIN4cute5tupleIJiiiiEEENS1_10collective13CollectiveMmaINS1_34MainloopSm90TmaGmmaWarpSpecializedILi16ENS5_IJNS4_1CILi2EEENSA_ILi1EEESC_EEENS1_32KernelTmaWarpSpecializedPingpongEEENS5_IJNSA_ILi64EEENSA_ILi48EEESG_EEENS_10bfloat16_tENS5_IJlSC_lEEESJ_SK_NS4_8TiledMMAINS4_8MMA_AtomIJNS4_4SM904GMMA27MMA_64x16x16_F32BF16BF16_SSILNSO_5MajorE0ELSQ_0ELNSO_7ScaleInE1ELSR_1EEEEEENS4_6LayoutINS5_IJSC_SC_SC_EEENS5_IJNSA_ILi0EEESW_SW_EEEEENS5_IJNS4_10UnderscoreESZ_SZ_EEEEENS4_13SM90_TMA_LOADENS4_14ComposedLayoutINS4_7SwizzleILi3ELi4ELi3EEENS4_18smem_ptr_flag_bitsILi16EEENSU_INS5_IJNSA_ILi8EEESG_EEENS5_IJSG_SC_EEEEEEEvNS4_8identityENS4_23SM90_TMA_LOAD_MULTICASTES1C_vS1D_EENS_8epilogue10collective6detail29Sm90TmaWarpSpecializedAdapterINS1H_15DefaultEpilogueISJ_SK_SK_NS1G_6thread17LinearCombinationISJ_Li1EffLNS1L_9ScaleType4KindE0ELNS_15FloatRoundStyleE2ESJ_EENS1_15EpilogueDefaultEEEEEvvEEEEvNT_6ParamsE:
        .type           _ZN7cutlass13device_kernelINS_4gemm6kernel13GemmUniversalIN4cute5tupleIJiiiiEEENS1_10collective13CollectiveMmaINS1_34MainloopSm90TmaGmmaWarpSpecializedILi16ENS5_IJNS4_1CILi2EEENSA_ILi1EEESC_EEENS1_32KernelTmaWarpSpecializedPingpongEEENS5_IJNSA_ILi64EEENSA_ILi48EEESG_EEENS_10bfloat16_tENS5_IJlSC_lEEESJ_SK_NS4_8TiledMMAINS4_8MMA_AtomIJNS4_4SM904GMMA27MMA_64x16x16_F32BF16BF16_SSILNSO_5MajorE0ELSQ_0ELNSO_7ScaleInE1ELSR_1EEEEEENS4_6LayoutINS5_IJSC_SC_SC_EEENS5_IJNSA_ILi0EEESW_SW_EEEEENS5_IJNS4_10UnderscoreESZ_SZ_EEEEENS4_13SM90_TMA_LOADENS4_14ComposedLayoutINS4_7SwizzleILi3ELi4ELi3EEENS4_18smem_ptr_flag_bitsILi16EEENSU_INS5_IJNSA_ILi8EEESG_EEENS5_IJSG_SC_EEEEEEEvNS4_8identityENS4_23SM90_TMA_LOAD_MULTICASTES1C_vS1D_EENS_8epilogue10collective6detail29Sm90TmaWarpSpecializedAdapterINS1H_15DefaultEpilogueISJ_SK_SK_NS1G_6thread17LinearCombinationISJ_Li1EffLNS1L_9ScaleType4KindE0ELNS_15FloatRoundStyleE2ESJ_EENS1_15EpilogueDefaultEEEEEvvEEEEvNT_6ParamsE,@function
        .size           _ZN7cutlass13device_kernelINS_4gemm6kernel13GemmUniversalIN4cute5tupleIJiiiiEEENS1_10collective13CollectiveMmaINS1_34MainloopSm90TmaGmmaWarpSpecializedILi16ENS5_IJNS4_1CILi2EEENSA_ILi1EEESC_EEENS1_32KernelTmaWarpSpecializedPingpongEEENS5_IJNSA_ILi64EEENSA_ILi48EEESG_EEENS_10bfloat16_tENS5_IJlSC_lEEESJ_SK_NS4_8TiledMMAINS4_8MMA_AtomIJNS4_4SM904GMMA27MMA_64x16x16_F32BF16BF16_SSILNSO_5MajorE0ELSQ_0ELNSO_7ScaleInE1ELSR_1EEEEEENS4_6LayoutINS5_IJSC_SC_SC_EEENS5_IJNSA_ILi0EEESW_SW_EEEEENS5_IJNS4_10UnderscoreESZ_SZ_EEEEENS4_13SM90_TMA_LOADENS4_14ComposedLayoutINS4_7SwizzleILi3ELi4ELi3EEENS4_18smem_ptr_flag_bitsILi16EEENSU_INS5_IJNSA_ILi8EEESG_EEENS5_IJSG_SC_EEEEEEEvNS4_8identityENS4_23SM90_TMA_LOAD_MULTICASTES1C_vS1D_EENS_8epilogue10collective6detail29Sm90TmaWarpSpecializedAdapterINS1H_15DefaultEpilogueISJ_SK_SK_NS1G_6thread17LinearCombinationISJ_Li1EffLNS1L_9ScaleType4KindE0ELNS_15FloatRoundStyleE2ESJ_EENS1_15EpilogueDefaultEEEEEvvEEEEvNT_6ParamsE,(.L_x_145 - _ZN7cutlass13device_kernelINS_4gemm6kernel13GemmUniversalIN4cute5tupleIJiiiiEEENS1_10collective13CollectiveMmaINS1_34MainloopSm90TmaGmmaWarpSpecializedILi16ENS5_IJNS4_1CILi2EEENSA_ILi1EEESC_EEENS1_32KernelTmaWarpSpecializedPingpongEEENS5_IJNSA_ILi64EEENSA_ILi48EEESG_EEENS_10bfloat16_tENS5_IJlSC_lEEESJ_SK_NS4_8TiledMMAINS4_8MMA_AtomIJNS4_4SM904GMMA27MMA_64x16x16_F32BF16BF16_SSILNSO_5MajorE0ELSQ_0ELNSO_7ScaleInE1ELSR_1EEEEEENS4_6LayoutINS5_IJSC_SC_SC_EEENS5_IJNSA_ILi0EEESW_SW_EEEEENS5_IJNS4_10UnderscoreESZ_SZ_EEEEENS4_13SM90_TMA_LOADENS4_14ComposedLayoutINS4_7SwizzleILi3ELi4ELi3EEENS4_18smem_ptr_flag_bitsILi16EEENSU_INS5_IJNSA_ILi8EEESG_EEENS5_IJSG_SC_EEEEEEEvNS4_8identityENS4_23SM90_TMA_LOAD_MULTICASTES1C_vS1D_EENS_8epilogue10collective6detail29Sm90TmaWarpSpecializedAdapterINS1H_15DefaultEpilogueISJ_SK_SK_NS1G_6thread17LinearCombinationISJ_Li1EffLNS1L_9ScaleType4KindE0ELNS_15FloatRoundStyleE2ESJ_EENS1_15EpilogueDefaultEEEEEvvEEEEvNT_6ParamsE)
        .other          _ZN7cutlass13device_kernelINS_4gemm6kernel13GemmUniversalIN4cute5tupleIJiiiiEEENS1_10collective13CollectiveMmaINS1_34MainloopSm90TmaGmmaWarpSpecializedILi16ENS5_IJNS4_1CILi2EEENSA_ILi1EEESC_EEENS1_32KernelTmaWarpSpecializedPingpongEEENS5_IJNSA_ILi64EEENSA_ILi48EEESG_EEENS_10bfloat16_tENS5_IJlSC_lEEESJ_SK_NS4_8TiledMMAINS4_8MMA_AtomIJNS4_4SM904GMMA27MMA_64x16x16_F32BF16BF16_SSILNSO_5MajorE0ELSQ_0ELNSO_7ScaleInE1ELSR_1EEEEEENS4_6LayoutINS5_IJSC_SC_SC_EEENS5_IJNSA_ILi0EEESW_SW_EEEEENS5_IJNS4_10UnderscoreESZ_SZ_EEEEENS4_13SM90_TMA_LOADENS4_14ComposedLayoutINS4_7SwizzleILi3ELi4ELi3EEENS4_18smem_ptr_flag_bitsILi16EEENSU_INS5_IJNSA_ILi8EEESG_EEENS5_IJSG_SC_EEEEEEEvNS4_8identityENS4_23SM90_TMA_LOAD_MULTICASTES1C_vS1D_EENS_8epilogue10collective6detail29Sm90TmaWarpSpecializedAdapterINS1H_15DefaultEpilogueISJ_SK_SK_NS1G_6thread17LinearCombinationISJ_Li1EffLNS1L_9ScaleType4KindE0ELNS_15FloatRoundStyleE2ESJ_EENS1_15EpilogueDefaultEEEEEvvEEEEvNT_6ParamsE,@"STO_CUDA_ENTRY STV_DEFAULT"
_ZN7cutlass13device_kernelINS_4gemm6kernel13GemmUniversalIN4cute5tupleIJiiiiEEENS1_10collective13CollectiveMmaINS1_34MainloopSm90TmaGmmaWarpSpecializedILi16ENS5_IJNS4_1CILi2EEENSA_ILi1EEESC_EEENS1_32KernelTmaWarpSpecializedPingpongEEENS5_IJNSA_ILi64EEENSA_ILi48EEESG_EEENS_10bfloat16_tENS5_IJlSC_lEEESJ_SK_NS4_8TiledMMAINS4_8MMA_AtomIJNS4_4SM904GMMA27MMA_64x16x16_F32BF16BF16_SSILNSO_5MajorE0ELSQ_0ELNSO_7ScaleInE1ELSR_1EEEEEENS4_6LayoutINS5_IJSC_SC_SC_EEENS5_IJNSA_ILi0EEESW_SW_EEEEENS5_IJNS4_10UnderscoreESZ_SZ_EEEEENS4_13SM90_TMA_LOADENS4_14ComposedLayoutINS4_7SwizzleILi3ELi4ELi3EEENS4_18smem_ptr_flag_bitsILi16EEENSU_INS5_IJNSA_ILi8EEESG_EEENS5_IJSG_SC_EEEEEEEvNS4_8identityENS4_23SM90_TMA_LOAD_MULTICASTES1C_vS1D_EENS_8epilogue10collective6detail29Sm90TmaWarpSpecializedAdapterINS1H_15DefaultEpilogueISJ_SK_SK_NS1G_6thread17LinearCombinationISJ_Li1EffLNS1L_9ScaleType4KindE0ELNS_15FloatRoundStyleE2ESJ_EENS1_15EpilogueDefaultEEEEEvvEEEEvNT_6ParamsE:
[----:B------:R-:W0:Y:S01]  /*0000*/  LDC R1, c[0x0][0x28] ;  /* 0x00000a00ff017b82 */ /* 0x000e220000000800 */
[----:B------:R-:W1:Y:S01]  /*0010*/  S2R R3, SR_TID.X ;  /* 0x0000000000037919 */ /* 0x000e620000002100 */
[----:B------:R-:W-:Y:S01]  /*0020*/  ELECT P0, URZ, PT ;  /* 0x00000000003f782f */ /* 0x000fe20003800000 */
[----:B------:R-:W-:Y:S01]  /*0030*/  BSSY B0, `(.L_x_0) ;  /* 0x0000014000007945 */ /* 0x000fe20003800000 */
[--C-:B-1----:R-:W-:Y:S02]  /*0040*/  SHF.R.U32.HI R0, RZ, 0x5, R3.reuse ;  /* 0x00000005ff007819 */ /* 0x102fe40000011603 */
[----:B------:R-:W-:-:S03]  /*0050*/  SHF.R.U32.HI R5, RZ, 0x7, R3 ;  /* 0x00000007ff057819 */ /* 0x000fc60000011603 */
[----:B------:R-:W1:Y:S02]  /*0060*/  SHFL.IDX PT, R2, R0, RZ, 0x1f ;  /* 0x00001fff00027589 */ /* 0x000e6400000e0000 */
[----:B-1----:R-:W-:Y:S02]  /*0070*/  R2UR UR6, R2 ;  /* 0x00000000020672ca */ /* 0x002fe400000e0000 */
[----:B------:R1:W2:Y:S11]  /*0080*/  SHFL.IDX PT, R2, R5, RZ, 0x1f ;  /* 0x00001fff05027589 */ /* 0x0002b600000e0000 */
[----:B------:R-:W-:-:S02]  /*0090*/  USHF.R.S32.HI UR4, URZ, 0x1f, UR6 ;  /* 0x0000001f3f047899 */ /* 0x000fc40008011406 */
[----:B------:R-:W-:Y:S02]  /*00a0*/  ISETP.NE.OR P0, PT, RZ, UR6, !P0 ;  /* 0x00000006ff007c0c */ /* 0x000fe4000c705670 */
[----:B------:R-:W-:-:S04]  /*00b0*/  ULEA.HI UR4, UR4, UR6, URZ, 0x2 ;  /* 0x0000000604047291 */ /* 0x000fc8000f8f103f */
[----:B------:R-:W-:-:S04]  /*00c0*/  ULOP3.LUT UR4, UR4, 0xfffffffc, URZ, 0xc0, !UPT ;  /* 0xfffffffc04047892 */ /* 0x000fc8000f8ec03f */
[----:B------:R-:W-:-:S03]  /*00d0*/  UIADD3 UR6, UR6, -UR4, URZ ;  /* 0x8000000406067290 */ /* 0x000fc6000fffe03f */
[----:B012---:R-:W-:Y:S09]  /*00e0*/  @P0 BRA `(.L_x_1) ;  /* 0x0000000000200947 */ /* 0x007ff20003800000 */
[----:B------:R-:W-:Y:S02]  /*00f0*/  ULDC.64 UR4, c[0x0][0x198] ;  /* 0x0000660000047ab9 */ /* 0x000fe40000000a00 */
[----:B------:R-:W-:Y:S02]  /*0100*/  UIADD3 UR8, UP0, UR4, 0xf0, URZ ;  /* 0x000000f004087890 */ /* 0x000fe4000ff1e03f */
[----:B------:R-:W-:Y:S02]  /*0110*/  UIADD3 UR4, UP1, UR4, 0x1f0, URZ ;  /* 0x000001f004047890 */ /* 0x000fe4000ff3e03f */
[----:B------:R-:W-:Y:S02]  /*0120*/  UIADD3.X UR9, URZ, UR5, URZ, UP0, !UPT ;  /* 0x000000053f097290 */ /* 0x000fe400087fe43f */
[----:B------:R-:W-:-:S07]  /*0130*/  UIADD3.X UR5, URZ, UR5, URZ, UP1, !UPT ;  /* 0x000000053f057290 */ /* 0x000fce0008ffe43f */
[----:B------:R0:W-:Y:S02]  /*0140*/  UTMACCTL.PF [UR8] ;  /* 0x00000000080079b9 */ /* 0x0001e40008040000 */
[----:B------:R0:W-:Y:S02]  /*0150*/  UTMACCTL.PF [UR4] ;  /* 0x00000000040079b9 */ /* 0x0001e40008040000 */
[----:B0-----:R-:W-:Y:S01]  /*0160*/  NOP ;  /* 0x0000000000007918 */ /* 0x001fe20000000000 */
.L_x_1:
[----:B------:R-:W-:Y:S05]  /*0170*/  BSYNC B0 ;  /* 0x0000000000007941 */ /* 0x000fea0003800000 */
.L_x_0:
[----:B------:R-:W0:Y:S01]  /*0180*/  SHFL.IDX PT, R6, R0, RZ, 0x1f ;  /* 0x00001fff00067589 */ /* 0x000e2200000e0000 */
[----:B------:R-:W-:Y:S01]  /*0190*/  R2UR UR19, R2 ;  /* 0x00000000021372ca */ /* 0x000fe200000e0000 */
[----:B------:R-:W-:-:S04]  /*01a0*/  UISETP.NE.AND UP0, UPT, UR6, 0x3, UPT ;  /* 0x000000030600788c */ /* 0x000fc8000bf05270 */
[----:B------:R-:W-:-:S08]  /*01b0*/  UISETP.EQ.OR UP0, UPT, UR6, URZ, !UP0 ;  /* 0x0000003f0600728c */ /* 0x000fd0000c702670 */
[----:B------:R-:W-:Y:S02]  /*01c0*/  UIADD3 UR14, UR19, -0x1, URZ ;  /* 0xffffffff130e7890 */ /* 0x000fe4000fffe03f */
[----:B------:R-:W-:Y:S02]  /*01d0*/  UISETP.EQ.AND UP0, UPT, UR19, URZ, UP0 ;  /* 0x0000003f1300728c */ /* 0x000fe40008702270 */
[----:B------:R-:W-:Y:S02]  /*01e0*/  UISETP.GE.U32.AND UP1, UPT, UR14, 0x2, UPT ;  /* 0x000000020e00788c */ /* 0x000fe4000bf26070 */
[----:B------:R-:W-:Y:S01]  /*01f0*/  USEL UR36, URZ, 0x1, !UP0 ;  /* 0x000000013f247887 */ /* 0x000fe2000c000000 */
[----:B0-----:R-:W-:-:S03]  /*0200*/  ISETP.NE.AND P0, PT, R6, RZ, PT ;  /* 0x000000ff0600720c */ /* 0x001fc60003f05270 */
[----:B------:R-:W-:-:S10]  /*0210*/  USEL UR36, UR36, 0x2, UP1 ;  /* 0x0000000224247887 */ /* 0x000fd40008800000 */
[----:B------:R-:W-:Y:S05]  /*0220*/  @P0 BRA `(.L_x_2) ;  /* 0x0000000000c40947 */ /* 0x000fea0003800000 */
[----:B------:R-:W-:Y:S01]  /*0230*/  ELECT P0, URZ, PT ;  /* 0x00000000003f782f */ /* 0x000fe20003800000 */
[----:B------:R-:W-:-:S12]  /*0240*/  BSSY B0, `(.L_x_2) ;  /* 0x000002f000007945 */ /* 0x000fd80003800000 */
[----:B------:R-:W-:Y:S05]  /*0250*/  @!P0 BRA `(.L_x_3) ;  /* 0x0000000000b48947 */ /* 0x000fea0003800000 */
[----:B------:R-:W0:Y:S01]  /*0260*/  S2UR UR7, SR_CgaCtaId ;  /* 0x00000000000779c3 */ /* 0x000e220000008800 */
[----:B------:R-:W-:Y:S01]  /*0270*/  UMOV UR4, 0x400 ;  /* 0x0000040000047882 */ /* 0x000fe20000000000 */
[----:B------:R-:W-:Y:S01]  /*0280*/  UMOV UR5, 0x1 ;  /* 0x0000000100057882 */ /* 0x000fe20000000000 */
[----:B------:R-:W-:Y:S02]  /*0290*/  UMOV UR8, 0x2 ;  /* 0x0000000200087882 */ /* 0x000fe40000000000 */
[----:B------:R-:W-:-:S04]  /*02a0*/  UIADD3 UR8, -UR8, 0x100000, URZ ;  /* 0x0010000008087890 */ /* 0x000fc8000fffe13f */
[----:B------:R-:W-:Y:S02]  /*02b0*/  USHF.L.U32 UR9, UR8, 0xb, URZ ;  /* 0x0000000b08097899 */ /* 0x000fe4000800063f */
[----:B------:R-:W-:Y:S02]  /*02c0*/  USHF.L.U32 UR8, UR8, 0x1, URZ ;  /* 0x0000000108087899 */ /* 0x000fe4000800063f */
[----:B0-----:R-:W-:Y:S02]  /*02d0*/  ULEA UR7, UR7, UR4, 0x18 ;  /* 0x0000000407077291 */ /* 0x001fe4000f8ec03f */
[----:B------:R-:W-:-:S04]  /*02e0*/  UIADD3 UR4, -UR5, 0x100000, URZ ;  /* 0x0010000005047890 */ /* 0x000fc8000fffe13f */
[----:B------:R-:W-:Y:S02]  /*02f0*/  USHF.L.U32 UR5, UR4, 0xb, URZ ;  /* 0x0000000b04057899 */ /* 0x000fe4000800063f */
[----:B------:R-:W-:Y:S01]  /*0300*/  USHF.L.U32 UR4, UR4, 0x1, URZ ;  /* 0x0000000104047899 */ /* 0x000fe2000800063f */
[----:B------:R-:W0:Y:S11]  /*0310*/  FENCE.VIEW.ASYNC.S ;  /* 0x00000000000073c6 */ /* 0x000e360000000000 */
[----:B0-----:R0:W1:Y:S01]  /*0320*/  SYNCS.EXCH.64 URZ, [UR7], UR4 ;  /* 0x00000004073f75b2 */ /* 0x0010620008000100 */
[----:B------:R0:W2:Y:S01]  /*0330*/  SYNCS.EXCH.64 URZ, [UR7+0x80], UR8 ;  /* 0x00008008073f75b2 */ /* 0x0000a20008000100 */
[----:B------:R0:W3:Y:S01]  /*0340*/  SYNCS.EXCH.64 URZ, [UR7+0x8], UR4 ;  /* 0x00000804073f75b2 */ /* 0x0000e20008000100 */
[----:B------:R0:W4:Y:S01]  /*0350*/  SYNCS.EXCH.64 URZ, [UR7+0x88], UR8 ;  /* 0x00008808073f75b2 */ /* 0x0001220008000100 */
[----:B------:R0:W0:Y:S01]  /*0360*/  SYNCS.EXCH.64 URZ, [UR7+0x10], UR4 ;  /* 0x00001004073f75b2 */ /* 0x0000220008000100 */
        /* <DEDUP_REMOVED lines=27> */
[----:B-1234-:R-:W-:Y:S01]  /*0520*/  NOP ;  /* 0x0000000000007918 */ /* 0x01efe20000000000 */
.L_x_3:
[----:B0-----:R-:W-:Y:S05]  /*0530*/  BSYNC B0 ;  /* 0x0000000000007941 */ /* 0x001fea0003800000 */
.L_x_2:
[----:B------:R-:W0:Y:S01]  /*0540*/  S2UR UR15, SR_CTAID.X ;  /* 0x00000000000f79c3 */ /* 0x000e220000002500 */
[----:B------:R-:W-:Y:S01]  /*0550*/  SHF.R.S32.HI R2, RZ, 0x1f, R3 ;  /* 0x0000001fff027819 */ /* 0x000fe20000011403 */
[----:B------:R-:W1:Y:S01]  /*0560*/  SHFL.IDX PT, R7, R0, RZ, 0x1f ;  /* 0x00001fff00077589 */ /* 0x000e6200000e0000 */
[----:B------:R-:W-:Y:S02]  /*0570*/  ELECT P0, URZ, PT ;  /* 0x00000000003f782f */ /* 0x000fe40003800000 */
[----:B------:R-:W-:Y:S01]  /*0580*/  SHF.R.S32.HI R11, RZ, 0x1f, R6 ;  /* 0x0000001fff0b7819 */ /* 0x000fe20000011406 */
[----:B------:R-:W-:Y:S01]  /*0590*/  ULDC UR4, c[0x0][0x150] ;  /* 0x0000540000047ab9 */ /* 0x000fe20000000800 */
[----:B------:R-:W-:Y:S01]  /*05a0*/  LEA.HI R2, R2, R3, RZ, 0x7 ;  /* 0x0000000302027211 */ /* 0x000fe200078f38ff */
[----:B------:R-:W2:Y:S01]  /*05b0*/  SHFL.IDX PT, R8, R0, RZ, 0x1f ;  /* 0x00001fff00087589 */ /* 0x000ea200000e0000 */
[----:B------:R-:W3:Y:S01]  /*05c0*/  S2UR UR8, SR_CTAID.Y ;  /* 0x00000000000879c3 */ /* 0x000ee20000002600 */
[----:B------:R-:W-:-:S02]  /*05d0*/  ELECT P1, URZ, PT ;  /* 0x00000000003f782f */ /* 0x000fc40003820000 */
[----:B------:R-:W-:Y:S01]  /*05e0*/  LOP3.LUT R2, R2, 0xffffff80, RZ, 0xc0, !PT ;  /* 0xffffff8002027812 */ /* 0x000fe200078ec0ff */
[----:B------:R-:W-:Y:S01]  /*05f0*/  ULDC UR7, c[0x0][0x144] ;  /* 0x0000510000077ab9 */ /* 0x000fe20000000800 */
[----:B------:R-:W-:Y:S01]  /*0600*/  LEA.HI R11, R11, R6, RZ, 0x2 ;  /* 0x000000060b0b7211 */ /* 0x000fe200078f10ff */
[----:B------:R-:W-:Y:S01]  /*0610*/  UMOV UR18, 0x80 ;  /* 0x0000008000127882 */ /* 0x000fe20000000000 */
[----:B------:R-:W-:Y:S01]  /*0620*/  NOP ;  /* 0x0000000000007918 */ /* 0x000fe20000000000 */
[----:B------:R-:W-:Y:S01]  /*0630*/  IMAD.IADD R4, R3, 0x1, -R2 ;  /* 0x0000000103047824 */ /* 0x000fe200078e0a02 */
[----:B------:R-:W-:Y:S01]  /*0640*/  LOP3.LUT R11, R11, 0x3ffffffc, RZ, 0xc0, !PT ;  /* 0x3ffffffc0b0b7812 */ /* 0x000fe200078ec0ff */
[----:B------:R-:W-:Y:S01]  /*0650*/  NOP ;  /* 0x0000000000007918 */ /* 0x000fe20000000000 */
[----:B------:R-:W-:Y:S01]  /*0660*/  ULDC UR17, c[0x0][0x148] ;  /* 0x0000520000117ab9 */ /* 0x000fe20000000800 */
[----:B------:R-:W-:Y:S01]  /*0670*/  IMAD.MOV.U32 R23, RZ, RZ, 0x1 ;  /* 0x00000001ff177424 */ /* 0x000fe200078e00ff */
[----:B------:R-:W-:Y:S01]  /*0680*/  SHF.R.S32.HI R9, RZ, 0x1f, R4 ;  /* 0x0000001fff097819 */ /* 0x000fe20000011404 */
[----:B------:R-:W-:Y:S01]  /*0690*/  IMAD.IADD R11, R6, 0x1, -R11 ;  /* 0x00000001060b7824 */ /* 0x000fe200078e0a0b */
[----:B------:R-:W4:Y:S01]  /*06a0*/  SHFL.IDX PT, R5, R5, RZ, 0x1f ;  /* 0x00001fff05057589 */ /* 0x000f2200000e0000 */
[----:B------:R-:W-:-:S02]  /*06b0*/  ISETP.NE.AND P2, PT, RZ, UR19, PT ;  /* 0x00000013ff007c0c */ /* 0x000fc4000bf45270 */
[----:B0-----:R-:W-:Y:S02]  /*06c0*/  I2FP.F32.U32 R10, UR15 ;  /* 0x0000000f000a7c45 */ /* 0x001fe40008201000 */
[----:B------:R-:W-:Y:S02]  /*06d0*/  LEA.HI R2, R9, R4, RZ, 0x3 ;  /* 0x0000000409027211 */ /* 0x000fe400078f18ff */
[----:B-1----:R-:W-:Y:S01]  /*06e0*/  ISETP.NE.OR P0, PT, R7, RZ, !P0 ;  /* 0x000000ff0700720c */ /* 0x002fe20004705670 */
[----:B------:R-:W-:Y:S01]  /*06f0*/  FMUL R10, R10, UR4 ;  /* 0x000000040a0a7c20 */ /* 0x000fe20008400000 */
[--C-:B------:R-:W-:Y:S01]  /*0700*/  SHF.R.S32.HI R7, RZ, 0x3, R2.reuse ;  /* 0x00000003ff077819 */ /* 0x100fe20000011402 */
[----:B------:R-:W-:Y:S01]  /*0710*/  ULDC UR4, c[0x0][0x154] ;  /* 0x0000550000047ab9 */ /* 0x000fe20000000800 */
[----:B------:R-:W-:Y:S02]  /*0720*/  SHF.R.S32.HI R2, RZ, 0x1f, R2 ;  /* 0x0000001fff027819 */ /* 0x000fe40000011402 */
[----:B--2---:R-:W-:Y:S01]  /*0730*/  ISETP.NE.OR P1, PT, R8, RZ, !P1 ;  /* 0x000000ff0800720c */ /* 0x004fe20004f25670 */
[----:B------:R-:W0:Y:S01]  /*0740*/  F2I.U32.TRUNC.NTZ R10, R10 ;  /* 0x0000000a000a7305 */ /* 0x000e22000020f000 */
[----:B------:R-:W-:-:S02]  /*0750*/  LEA.HI R2, R2, R7, RZ, 0x2 ;  /* 0x0000000702027211 */ /* 0x000fc400078f10ff */
[----:B---3--:R-:W-:Y:S02]  /*0760*/  I2FP.F32.U32 R0, UR8 ;  /* 0x0000000800007c45 */ /* 0x008fe40008201000 */
[----:B------:R-:W-:Y:S01]  /*0770*/  LOP3.LUT R2, R2, 0xfffffffc, RZ, 0xc0, !PT ;  /* 0xfffffffc02027812 */ /* 0x000fe200078ec0ff */
[----:B------:R-:W-:Y:S02]  /*0780*/  VOTEU.ALL UP0, P0 ;  /* 0x00000000003f7886 */ /* 0x000fe40000000000 */
[----:B------:R-:W-:Y:S02]  /*0790*/  FMUL R6, R0, UR4 ;  /* 0x0000000400067c20 */ /* 0x000fe40008400000 */
[----:B------:R-:W-:Y:S01]  /*07a0*/  IMAD.IADD R2, R7, 0x1, -R2 ;  /* 0x0000000107027824 */ /* 0x000fe200078e0a02 */
[----:B------:R-:W1:Y:S01]  /*07b0*/  @!UP0 S2UR UR11, SR_CgaCtaId ;  /* 0x00000000000b89c3 */ /* 0x000e620000008800 */
[----:B------:R-:W-:Y:S01]  /*07c0*/  VOTEU.ALL UP1, P1 ;  /* 0x00000000003f7886 */ /* 0x000fe20000820000 */
[----:B------:R-:W-:Y:S01]  /*07d0*/  @!UP0 UMOV UR10, 0x400 ;  /* 0x00000400000a8882 */ /* 0x000fe20000000000 */
[----:B------:R-:W-:Y:S01]  /*07e0*/  IMAD R2, R11, 0x4, R2 ;  /* 0x000000040b027824 */ /* 0x000fe200078e0202 */
[----:B0-----:R-:W-:Y:S01]  /*07f0*/  R2UR UR4, R10 ;  /* 0x000000000a0472ca */ /* 0x001fe200000e0000 */
[----:B------:R-:W0:Y:S01]  /*0800*/  F2I.U32.TRUNC.NTZ R6, R6 ;  /* 0x0000000600067305 */ /* 0x000e22000020f000 */
[----:B------:R-:W-:Y:S01]  /*0810*/  @!UP1 UMOV UR13, 0x400 ;  /* 0x00000400000d9882 */ /* 0x000fe20000000000 */
[C---:B------:R-:W-:Y:S01]  /*0820*/  IMAD.SHL.U32 R7, R2.reuse, 0x4, RZ ;  /* 0x0000000402077824 */ /* 0x040fe200078e00ff */
[----:B------:R-:W-:Y:S01]  /*0830*/  LEA.HI R0, R2, R2, RZ, 0x1 ;  /* 0x0000000202007211 */ /* 0x000fe200078f08ff */
[----:B------:R-:W2:Y:S01]  /*0840*/  @!UP1 S2UR UR16, SR_CgaCtaId ;  /* 0x00000000001099c3 */ /* 0x000ea20000008800 */
[----:B------:R-:W-:Y:S01]  /*0850*/  VOTEU.ALL UP2, P1 ;  /* 0x00000000003f7886 */ /* 0x000fe20000840000 */
[----:B------:R-:W-:Y:S01]  /*0860*/  VOTEU.ALL UP3, P1 ;  /* 0x00000000003f7886 */ /* 0x000fe20000860000 */
[----:B------:R-:W-:Y:S01]  /*0870*/  LOP3.LUT R11, R0, 0xfffffffe, RZ, 0xc0, !PT ;  /* 0xfffffffe000b7812 */ /* 0x000fe200078ec0ff */
[----:B------:R-:W-:Y:S01]  /*0880*/  VOTEU.ALL UP4, P1 ;  /* 0x00000000003f7886 */ /* 0x000fe20000880000 */
[----:B------:R-:W-:Y:S01]  /*0890*/  LOP3.LUT R22, R2, 0xc, R7, 0x78, !PT ;  /* 0x0000000c02167812 */ /* 0x000fe200078e7807 */
[----:B------:R-:W-:-:S02]  /*08a0*/  VOTEU.ALL UP5, P1 ;  /* 0x00000000003f7886 */ /* 0x000fc400008a0000 */
[----:B------:R-:W-:Y:S01]  /*08b0*/  IMAD.IADD R11, R2, 0x1, -R11 ;  /* 0x00000001020b7824 */ /* 0x000fe200078e0a0b */
[----:B------:R-:W-:Y:S01]  /*08c0*/  UIADD3 UR4, -UR4, URZ, URZ ;  /* 0x0000003f04047290 */ /* 0x000fe2000fffe13f */
[----:B------:R-:W3:Y:S01]  /*08d0*/  LDC R2, c[0x0][0x140] ;  /* 0x00005000ff027b82 */ /* 0x000ee20000000800 */
[----:B0-----:R-:W-:Y:S02]  /*08e0*/  R2UR UR9, R6 ;  /* 0x00000000060972ca */ /* 0x001fe400000e0000 */
[----:B------:R-:W-:Y:S02]  /*08f0*/  UIMAD UR7, UR7, UR4, UR15 ;  /* 0x00000004070772a4 */ /* 0x000fe4000f8e020f */
[----:B-1----:R-:W-:Y:S01]  /*0900*/  @!UP0 ULEA UR12, UR11, UR10, 0x18 ;  /* 0x0000000a0b0c8291 */ /* 0x002fe2000f8ec03f */
[----:B------:R-:W-:Y:S01]  /*0910*/  UMOV UR4, 0x20 ;  /* 0x0000002000047882 */ /* 0x000fe20000000000 */
[----:B------:R-:W-:-:S04]  /*0920*/  @!UP1 UIADD3 UR10, -UR18, 0x100000, URZ ;  /* 0x00100000120a9890 */ /* 0x000fc8000fffe13f */
[----:B------:R-:W-:Y:S02]  /*0930*/  @!UP1 USHF.L.U32 UR11, UR10, 0xb, URZ ;  /* 0x0000000b0a0b9899 */ /* 0x000fe4000800063f */
[----:B------:R-:W-:Y:S01]  /*0940*/  @!UP1 USHF.L.U32 UR10, UR10, 0x1, URZ ;  /* 0x000000010a0a9899 */ /* 0x000fe2000800063f */
[----:B------:R-:W-:Y:S01]  /*0950*/  ISETP.NE.AND P3, PT, R11, UR7, PT ;  /* 0x000000070b007c0c */ /* 0x000fe2000bf65270 */
[----:B------:R-:W-:-:S04]  /*0960*/  @!UP0 UIADD3 UR4, -UR4, 0x100000, URZ ;  /* 0x0010000004048890 */ /* 0x000fc8000fffe13f */
[----:B------:R-:W-:Y:S02]  /*0970*/  @!UP0 USHF.L.U32 UR5, UR4, 0xb, URZ ;  /* 0x0000000b04058899 */ /* 0x000fe4000800063f */
[----:B------:R-:W-:Y:S01]  /*0980*/  @!UP0 USHF.L.U32 UR4, UR4, 0x1, URZ ;  /* 0x0000000104048899 */ /* 0x000fe2000800063f */
[----:B------:R-:W-:Y:S01]  /*0990*/  VOTEU.ALL UP0, P0 ;  /* 0x00000000003f7886 */ /* 0x000fe20000000000 */
[----:B--2---:R-:W-:Y:S01]  /*09a0*/  @!UP1 ULEA UR13, UR16, UR13, 0x18 ;  /* 0x0000000d100d9291 */ /* 0x004fe2000f8ec03f */
[----:B------:R-:W-:Y:S01]  /*09b0*/  VOTEU.ALL UP1, P0 ;  /* 0x00000000003f7886 */ /* 0x000fe20000020000 */
[----:B------:R-:W-:Y:S01]  /*09c0*/  UIADD3 UR9, -UR9, URZ, URZ ;  /* 0x0000003f09097290 */ /* 0x000fe2000fffe13f */
[----:B------:R-:W-:Y:S01]  /*09d0*/  LOP3.LUT P0, RZ, R4, 0x7, RZ, 0xc0, !PT ;  /* 0x0000000704ff7812 */ /* 0x000fe2000780c0ff */
[----:B------:R-:W0:Y:S06]  /*09e0*/  FENCE.VIEW.ASYNC.S ;  /* 0x00000000000073c6 */ /* 0x000e2c0000000000 */
[----:B0-----:R-:W0:Y:S01]  /*09f0*/  @!UP0 SYNCS.EXCH.64 URZ, [UR12+0x130], UR4 ;  /* 0x000130040c3f85b2 */ /* 0x001e220008000100 */
[----:B------:R-:W-:-:S02]  /*0a00*/  @P3 LEA.HI R0, R22, R22, RZ, 0x1 ;  /* 0x0000001616003211 */ /* 0x000fc400078f08ff */
[----:B---3--:R-:W-:Y:S02]  /*0a10*/  ISETP.EQ.U32.AND P1, PT, R2, 0x1, PT ;  /* 0x000000010200780c */ /* 0x008fe40003f22070 */
[----:B------:R-:W-:Y:S02]  /*0a20*/  @P3 SHF.R.S32.HI R0, RZ, 0x1, R0 ;  /* 0x00000001ff003819 */ /* 0x000fe40000011400 */
[----:B------:R-:W-:Y:S01]  /*0a30*/  ISETP.LT.U32.AND P0, PT, R22, 0x2, !P0 ;  /* 0x000000021600780c */ /* 0x000fe20004701070 */
[----:B------:R1:W2:Y:S01]  /*0a40*/  @!UP1 SYNCS.EXCH.64 URZ, [UR12+0x138], UR4 ;  /* 0x000138040c3f95b2 */ /* 0x0002a20008000100 */
[----:B------:R-:W-:Y:S01]  /*0a50*/  NOP ;  /* 0x0000000000007918 */ /* 0x000fe20000000000 */
[----:B-1----:R-:W-:Y:S01]  /*0a60*/  UIMAD UR4, UR17, UR9, UR8 ;  /* 0x00000009110472a4 */ /* 0x002fe2000f8e0208 */
[----:B------:R1:W3:Y:S05]  /*0a70*/  @!UP2 SYNCS.EXCH.64 URZ, [UR13+0x110], UR10 ;  /* 0x0001100a0d3fa5b2 */ /* 0x0002ea0008000100 */
[----:B------:R-:W-:-:S02]  /*0a80*/  @P3 ISETP.NE.AND P4, PT, R0, UR4, PT ;  /* 0x0000000400003c0c */ /* 0x000fc4000bf85270 */
[----:B------:R-:W-:Y:S02]  /*0a90*/  SEL R0, RZ, 0x1, !P0 ;  /* 0x00000001ff007807 */ /* 0x000fe40004000000 */
[----:B------:R-:W-:-:S04]  /*0aa0*/  @P3 SEL R23, RZ, 0x1, P4 ;  /* 0x00000001ff173807 */ /* 0x000fc80002000000 */
[----:B------:R-:W-:Y:S01]  /*0ab0*/  LOP3.LUT R23, R23, R0, RZ, 0xc0, !PT ;  /* 0x0000000017177212 */ /* 0x000fe200078ec0ff */
[----:B------:R1:W0:Y:S01]  /*0ac0*/  @!UP3 SYNCS.EXCH.64 URZ, [UR13+0x118], UR10 ;  /* 0x0001180a0d3fb5b2 */ /* 0x0002220008000100 */
[----:B------:R1:W0:Y:S01]  /*0ad0*/  @!UP4 SYNCS.EXCH.64 URZ, [UR13+0x120], UR10 ;  /* 0x0001200a0d3fc5b2 */ /* 0x0002220008000100 */
[----:B------:R1:W0:Y:S01]  /*0ae0*/  @!UP5 SYNCS.EXCH.64 URZ, [UR13+0x128], UR10 ;  /* 0x0001280a0d3fd5b2 */ /* 0x0002220008000100 */
[----:B------:R-:W-:Y:S01]  /*0af0*/  NOP ;  /* 0x0000000000007918 */ /* 0x000fe20000000000 */
[----:B-1--4-:R-:W-:Y:S05]  /*0b00*/  @!P1 BRA `(.L_x_4) ;  /* 0x0000000000089947 */ /* 0x012fea0003800000 */
[----:B0-23--:R-:W-:Y:S01]  /*0b10*/  UCGABAR_ARV ;  /* 0x00000000000079c7 */ /* 0x00dfe20008000000 */
[----:B------:R-:W-:Y:S05]  /*0b20*/  BRA `(.L_x_5) ;  /* 0x0000000000047947 */ /* 0x000fea0003800000 */
.L_x_4:
[----:B0-23--:R-:W-:Y:S01]  /*0b30*/  NOP ;  /* 0x0000000000007918 */ /* 0x00dfe20000000000 */
.L_x_5:
[----:B------:R-:W-:Y:S01]  /*0b40*/  ULDC.64 UR4, c[0x0][0x598] ;  /* 0x0001660000047ab9 */ /* 0x000fe20000000a00 */
[----:B------:R-:W-:Y:S01]  /*0b50*/  ULDC.64 UR52, c[0x0][0x208] ;  /* 0x0000820000347ab9 */ /* 0x000fe20000000a00 */
[----:B------:R-:W-:-:S04]  /*0b60*/  ISETP.NE.U32.AND P0, PT, RZ, UR4, PT ;  /* 0x00000004ff007c0c */ /* 0x000fc8000bf05070 */
[----:B------:R-:W-:-:S13]  /*0b70*/  ISETP.NE.AND.EX P0, PT, RZ, UR5, PT, P0 ;  /* 0x00000005ff007c0c */ /* 0x000fda000bf05300 */
[----:B------:R-:W-:Y:S05]  /*0b80*/  @!P0 BRA `(.L_x_6) ;  /* 0x00000000001c8947 */ /* 0x000fea0003800000 */
[----:B------:R-:W0:Y:S02]  /*0b90*/  LDC.64 R6, c[0x0][0x598] ;  /* 0x00016600ff067b82 */ /* 0x000e240000000a00 */
[----:B0-----:R-:W2:Y:S02]  /*0ba0*/  LDG.E.64 R6, desc[UR52][R6.64] ;  /* 0x0000003406067981 */ /* 0x001ea4000c1e1b00 */
[----:B--2---:R-:W-:-:S04]  /*0bb0*/  ISETP.NE.U32.AND P0, PT, R6, RZ, PT ;  /* 0x000000ff0600720c */ /* 0x004fc80003f05070 */
[----:B------:R-:W-:-:S13]  /*0bc0*/  ISETP.NE.AND.EX P0, PT, R7, RZ, PT, P0 ;  /* 0x000000ff0700720c */ /* 0x000fda0003f05300 */
[----:B------:R-:W-:Y:S05]  /*0bd0*/  @!P0 BRA `(.L_x_6) ;  /* 0x0000000000088947 */ /* 0x000fea0003800000 */
[----:B------:R0:W5:Y:S01]  /*0be0*/  LD.E R48, desc[UR52][R6.64] ;  /* 0x0000003406307980 */ /* 0x000162000c101900 */
[----:B------:R-:W-:Y:S05]  /*0bf0*/  BRA `(.L_x_7) ;  /* 0x0000000000247947 */ /* 0x000fea0003800000 */
.L_x_6:
[----:B------:R-:W-:Y:S02]  /*0c00*/  ULDC.64 UR4, c[0x0][0x588] ;  /* 0x0001620000047ab9 */ /* 0x000fe40000000a00 */
[----:B------:R-:W-:-:S04]  /*0c10*/  ISETP.NE.U32.AND P0, PT, RZ, UR4, PT ;  /* 0x00000004ff007c0c */ /* 0x000fc8000bf05070 */
[----:B------:R-:W-:-:S13]  /*0c20*/  ISETP.NE.AND.EX P0, PT, RZ, UR5, PT, P0 ;  /* 0x00000005ff007c0c */ /* 0x000fda000bf05300 */
[----:B------:R-:W-:Y:S05]  /*0c30*/  @!P0 BRA `(.L_x_8) ;  /* 0x00000000000c8947 */ /* 0x000fea0003800000 */
[----:B------:R-:W0:Y:S02]  /*0c40*/  LDC.64 R48, c[0x0][0x588] ;  /* 0x00016200ff307b82 */ /* 0x000e240000000a00 */
[----:B0-----:R1:W5:Y:S01]  /*0c50*/  LDG.E R48, desc[UR52][R48.64] ;  /* 0x0000003430307981 */ /* 0x001362000c1e1900 */
[----:B------:R-:W-:Y:S05]  /*0c60*/  BRA `(.L_x_7) ;  /* 0x0000000000087947 */ /* 0x000fea0003800000 */
.L_x_8:
[----:B------:R-:W-:Y:S02]  /*0c70*/  ULDC UR4, c[0x0][0x580] ;  /* 0x0001600000047ab9 */ /* 0x000fe40000000800 */
[----:B------:R-:W-:-:S07]  /*0c80*/  IMAD.U32 R48, RZ, RZ, UR4 ;  /* 0x00000004ff307e24 */ /* 0x000fce000f8e00ff */
.L_x_7:
[----:B------:R-:W-:Y:S02]  /*0c90*/  ULDC.64 UR4, c[0x0][0x5a0] ;  /* 0x0001680000047ab9 */ /* 0x000fe40000000a00 */
[----:B------:R-:W-:-:S04]  /*0ca0*/  ISETP.NE.U32.AND P0, PT, RZ, UR4, PT ;  /* 0x00000004ff007c0c */ /* 0x000fc8000bf05070 */
[----:B------:R-:W-:-:S13]  /*0cb0*/  ISETP.NE.AND.EX P0, PT, RZ, UR5, PT, P0 ;  /* 0x00000005ff007c0c */ /* 0x000fda000bf05300 */
[----:B------:R-:W-:Y:S05]  /*0cc0*/  @!P0 BRA `(.L_x_9) ;  /* 0x00000000001c8947 */ /* 0x000fea0003800000 */
[----:B0-----:R-:W0:Y:S02]  /*0cd0*/  LDC.64 R6, c[0x0][0x5a0] ;  /* 0x00016800ff067b82 */ /* 0x001e240000000a00 */
[----:B0-----:R-:W2:Y:S02]  /*0ce0*/  LDG.E.64 R6, desc[UR52][R6.64] ;  /* 0x0000003406067981 */ /* 0x001ea4000c1e1b00 */
[----:B--2---:R-:W-:-:S04]  /*0cf0*/  ISETP.NE.U32.AND P0, PT, R6, RZ, PT ;  /* 0x000000ff0600720c */ /* 0x004fc80003f05070 */
[----:B------:R-:W-:-:S13]  /*0d00*/  ISETP.NE.AND.EX P0, PT, R7, RZ, PT, P0 ;  /* 0x000000ff0700720c */ /* 0x000fda0003f05300 */
[----:B------:R-:W-:Y:S05]  /*0d10*/  @!P0 BRA `(.L_x_9) ;  /* 0x0000000000088947 */ /* 0x000fea0003800000 */
[----:B-1----:R0:W5:Y:S01]  /*0d20*/  LD.E R49, desc[UR52][R6.64] ;  /* 0x0000003406317980 */ /* 0x002162000c101900 */
[----:B------:R-:W-:Y:S05]  /*0d30*/  BRA `(.L_x_10) ;  /* 0x0000000000247947 */ /* 0x000fea0003800000 */
.L_x_9:
[----:B------:R-:W-:Y:S02]  /*0d40*/  ULDC.64 UR4, c[0x0][0x590] ;  /* 0x0001640000047ab9 */ /* 0x000fe40000000a00 */
[----:B------:R-:W-:-:S04]  /*0d50*/  ISETP.NE.U32.AND P0, PT, RZ, UR4, PT ;  /* 0x00000004ff007c0c */ /* 0x000fc8000bf05070 */
[----:B------:R-:W-:-:S13]  /*0d60*/  ISETP.NE.AND.EX P0, PT, RZ, UR5, PT, P0 ;  /* 0x00000005ff007c0c */ /* 0x000fda000bf05300 */
[----:B------:R-:W-:Y:S05]  /*0d70*/  @!P0 BRA `(.L_x_11) ;  /* 0x00000000000c8947 */ /* 0x000fea0003800000 */
[----:B0-----:R-:W1:Y:S02]  /*0d80*/  LDC.64 R6, c[0x0][0x590] ;  /* 0x00016400ff067b82 */ /* 0x001e640000000a00 */
[----:B-1----:R1:W5:Y:S01]  /*0d90*/  LDG.E R49, desc[UR52][R6.64] ;  /* 0x0000003406317981 */ /* 0x002362000c1e1900 */
[----:B------:R-:W-:Y:S05]  /*0da0*/  BRA `(.L_x_10) ;  /* 0x0000000000087947 */ /* 0x000fea0003800000 */
.L_x_11:
[----:B------:R-:W-:Y:S02]  /*0db0*/  ULDC UR4, c[0x0][0x584] ;  /* 0x0001610000047ab9 */ /* 0x000fe40000000800 */
[----:B-1----:R-:W-:-:S07]  /*0dc0*/  IMAD.U32 R49, RZ, RZ, UR4 ;  /* 0x00000004ff317e24 */ /* 0x002fce000f8e00ff */
.L_x_10:
[----:B------:R-:W-:Y:S01]  /*0dd0*/  ULDC UR4, c[0x0][0x65c] ;  /* 0x0001970000047ab9 */ /* 0x000fe20000000800 */
[----:B01----:R-:W0:Y:S01]  /*0de0*/  LDC.64 R6, c[0x0][0x650] ;  /* 0x00019400ff067b82 */ /* 0x003e220000000a00 */
[----:B------:R-:W-:Y:S01]  /*0df0*/  UISETP.NE.AND UP2, UPT, UR4, 0x1, UPT ;  /* 0x000000010400788c */ /* 0x000fe2000bf45270 */
[----:B------:R-:W-:Y:S01]  /*0e00*/  IMAD.MOV.U32 R18, RZ, RZ, -0x1 ;  /* 0xffffffffff127424 */ /* 0x000fe200078e00ff */
[----:B------:R-:W-:Y:S01]  /*0e10*/  UISETP.NE.AND UP0, UPT, UR19, 0x2, UPT ;  /* 0x000000021300788c */ /* 0x000fe2000bf05270 */
[----:B------:R-:W-:Y:S01]  /*0e20*/  IMAD.MOV.U32 R2, RZ, RZ, -0x1 ;  /* 0xffffffffff027424 */ /* 0x000fe200078e00ff */
[----:B------:R-:W-:Y:S01]  /*0e30*/  UP2UR UR38, UPR, URZ, 0x4 ;  /* 0x000000043f267883 */ /* 0x000fe20008000000 */
[----:B------:R-:W-:-:S06]  /*0e40*/  IMAD.MOV.U32 R19, RZ, RZ, -0x1 ;  /* 0xffffffffff137424 */ /* 0x000fcc00078e00ff */
[----:B------:R-:W-:Y:S01]  /*0e50*/  @UP2 ULDC UR12, c[0x0][0x10] ;  /* 0x00000400000c2ab9 */ /* 0x000fe20000000800 */
[----:B------:R-:W-:Y:S01]  /*0e60*/  @UP2 UMOV UR4, UR8 ;  /* 0x0000000800042c82 */ /* 0x000fe20008000000 */
[----:B------:R-:W-:Y:S01]  /*0e70*/  @UP2 UMOV UR5, URZ ;  /* 0x0000003f00052c82 */ /* 0x000fe20008000000 */
[----:B------:R-:W-:Y:S01]  /*0e80*/  @!UP2 ULDC UR16, c[0x0][0xc] ;  /* 0x000003000010aab9 */ /* 0x000fe20000000800 */
[----:B------:R-:W-:Y:S01]  /*0e90*/  @UP2 UIMAD.WIDE.U32 UR12, UR15, UR12, UR4 ;  /* 0x0000000c0f0c22a5 */ /* 0x000fe2000f8e0004 */
[----:B------:R-:W-:Y:S02]  /*0ea0*/  ULDC UR10, c[0x0][0xc] ;  /* 0x00000300000a7ab9 */ /* 0x000fe40000000800 */
[----:B------:R-:W-:Y:S01]  /*0eb0*/  @UP2 UMOV UR4, URZ ;  /* 0x0000003f00042c82 */ /* 0x000fe20008000000 */
[----:B------:R-:W-:Y:S01]  /*0ec0*/  UMOV UR5, URZ ;  /* 0x0000003f00057c82 */ /* 0x000fe20008000000 */
[----:B------:R-:W-:Y:S01]  /*0ed0*/  @UP2 UIADD3 UR18, UR13, UR4, URZ ;  /* 0x000000040d122290 */ /* 0x000fe2000fffe03f */
[----:B------:R-:W-:-:S02]  /*0ee0*/  ULDC UR11, c[0x0][0x10] ;  /* 0x00000400000b7ab9 */ /* 0x000fc40000000800 */
[----:B------:R-:W-:Y:S01]  /*0ef0*/  UMOV UR4, UR15 ;  /* 0x0000000f00047c82 */ /* 0x000fe20008000000 */
[----:B------:R-:W-:Y:S02]  /*0f00*/  UIMAD.WIDE.U32 UR10, UR10, UR11, URZ ;  /* 0x0000000b0a0a72a5 */ /* 0x000fe4000f8e003f */
[----:B------:R-:W-:Y:S01]  /*0f10*/  @!UP2 UIMAD.WIDE.U32 UR4, UR8, UR16, UR4 ;  /* 0x000000100804a2a5 */ /* 0x000fe2000f8e0004 */
[----:B------:R-:W-:Y:S02]  /*0f20*/  ULDC UR13, c[0x0][0x14] ;  /* 0x00000500000d7ab9 */ /* 0x000fe40000000800 */
[----:B------:R-:W-:Y:S02]  /*0f30*/  UIMAD.WIDE.U32 UR50, UR10, UR13, URZ ;  /* 0x0000000d0a3272a5 */ /* 0x000fe4000f8e003f */
[----:B------:R-:W-:Y:S02]  /*0f40*/  UIMAD UR37, UR11, UR13, URZ ;  /* 0x0000000d0b2572a4 */ /* 0x000fe4000f8e023f */
[----:B------:R-:W-:Y:S01]  /*0f50*/  @!UP2 UMOV UR12, UR4 ;  /* 0x00000004000cac82 */ /* 0x000fe20008000000 */
[----:B------:R-:W-:Y:S01]  /*0f60*/  @!UP2 UMOV UR18, UR5 ;  /* 0x000000050012ac82 */ /* 0x000fe20008000000 */
[----:B------:R-:W-:-:S02]  /*0f70*/  UIADD3 UR37, UR51, UR37, URZ ;  /* 0x0000002533257290 */ /* 0x000fc4000fffe03f */
[----:B------:R-:W-:-:S04]  /*0f80*/  UIADD3 UR4, UP1, UR12, UR50, URZ ;  /* 0x000000320c047290 */ /* 0x000fc8000ff3e03f */
[----:B------:R-:W-:Y:S02]  /*0f90*/  UIADD3.X UR5, UR18, UR37, URZ, UP1, !UPT ;  /* 0x0000002512057290 */ /* 0x000fe40008ffe43f */
[----:B------:R-:W-:Y:S02]  /*0fa0*/  USEL UR4, UR4, UR12, !UP0 ;  /* 0x0000000c04047287 */ /* 0x000fe4000c000000 */
[----:B------:R-:W-:-:S04]  /*0fb0*/  USEL UR5, UR5, UR18, !UP0 ;  /* 0x0000001205057287 */ /* 0x000fc8000c000000 */
[----:B0-----:R-:W-:Y:S01]  /*0fc0*/  ISETP.LE.U32.AND P0, PT, R6, UR4, PT ;  /* 0x0000000406007c0c */ /* 0x001fe2000bf03070 */
[----:B------:R-:W-:Y:S02]  /*0fd0*/  IMAD.U32 R16, RZ, RZ, UR4 ;  /* 0x00000004ff107e24 */ /* 0x000fe4000f8e00ff */
[----:B------:R-:W-:Y:S02]  /*0fe0*/  IMAD.U32 R0, RZ, RZ, UR5 ;  /* 0x00000005ff007e24 */ /* 0x000fe4000f8e00ff */
[----:B------:R-:W-:-:S03]  /*0ff0*/  IMAD.U32 R17, RZ, RZ, UR5 ;  /* 0x00000005ff117e24 */ /* 0x000fc6000f8e00ff */
[----:B------:R-:W-:Y:S02]  /*1000*/  ISETP.GE.U32.AND.EX P0, PT, R0, R7, PT, P0 ;  /* 0x000000070000720c */ /* 0x000fe40003f06100 */
[----:B------:R-:W-:-:S11]  /*1010*/  PRMT R0, RZ, 0x7610, R0 ;  /* 0x00007610ff007816 */ /* 0x000fd60000000000 */
[----:B------:R-:W-:Y:S05]  /*1020*/  @P0 BRA `(.L_x_12) ;  /* 0x0000000400500947 */ /* 0x000fea0003800000 */
[----:B------:R-:W-:Y:S01]  /*1030*/  ULDC.64 UR18, c[0x0][0x628] ;  /* 0x00018a0000127ab9 */ /* 0x000fe20000000a00 */
[C---:B------:R-:W-:Y:S01]  /*1040*/  R2UR UR20, R16.reuse ;  /* 0x00000000101472ca */ /* 0x040fe200000e0000 */
[----:B------:R-:W-:Y:S01]  /*1050*/  ULDC UR16, c[0x0][0x630] ;  /* 0x00018c0000107ab9 */ /* 0x000fe20000000800 */
[----:B------:R-:W-:Y:S02]  /*1060*/  ISETP.NE.U32.AND P0, PT, RZ, UR18, PT ;  /* 0x00000012ff007c0c */ /* 0x000fe4000bf05070 */
[----:B------:R-:W-:Y:S02]  /*1070*/  R2UR UR4, R16 ;  /* 0x00000000100472ca */ /* 0x000fe400000e0000 */
[----:B------:R-:W-:Y:S02]  /*1080*/  ISETP.NE.AND.EX P0, PT, RZ, UR19, PT, P0 ;  /* 0x00000013ff007c0c */ /* 0x000fe4000bf05300 */
[----:B------:R-:W-:-:S11]  /*1090*/  R2UR UR5, R17 ;  /* 0x00000000110572ca */ /* 0x000fd600000e0000 */
[----:B------:R-:W-:Y:S05]  /*10a0*/  @!P0 BRA `(.L_x_13) ;  /* 0x0000000000308947 */ /* 0x000fea0003800000 */
[----:B------:R-:W-:Y:S01]  /*10b0*/  R2UR UR4, R16 ;  /* 0x00000000100472ca */ /* 0x000fe200000e0000 */
[----:B------:R-:W-:Y:S01]  /*10c0*/  ULDC UR12, c[0x0][0x634] ;  /* 0x00018d00000c7ab9 */ /* 0x000fe20000000800 */
[----:B------:R-:W-:-:S11]  /*10d0*/  R2UR UR15, R17 ;  /* 0x00000000110f72ca */ /* 0x000fd600000e0000 */
[----:B------:R-:W-:-:S04]  /*10e0*/  UIADD3 UR12, UP1, UR4, UR12, URZ ;  /* 0x0000000c040c7290 */ /* 0x000fc8000ff3e03f */
[----:B------:R-:W-:-:S04]  /*10f0*/  UIADD3.X UR15, URZ, UR15, URZ, UP1, !UPT ;  /* 0x0000000f3f0f7290 */ /* 0x000fc80008ffe43f */
[----:B------:R-:W-:-:S04]  /*1100*/  UIMAD.WIDE.U32 UR4, UR15, UR18, URZ ;  /* 0x000000120f0472a5 */ /* 0x000fc8000f8e003f */
[----:B------:R-:W-:Y:S02]  /*1110*/  UIMAD.WIDE.U32 UR10, UP1, UR12, UR19, UR4 ;  /* 0x000000130c0a72a5 */ /* 0x000fe4000f820004 */
[----:B------:R-:W-:Y:S02]  /*1120*/  UIMAD.WIDE.U32 UR4, UR12, UR18, URZ ;  /* 0x000000120c0472a5 */ /* 0x000fe4000f8e003f */
[----:B------:R-:W-:Y:S02]  /*1130*/  UIADD3.X UR13, URZ, URZ, URZ, UP1, !UPT ;  /* 0x0000003f3f0d7290 */ /* 0x000fe40008ffe43f */
[----:B------:R-:W-:Y:S01]  /*1140*/  UIADD3 URZ, UP1, UR5, UR10, URZ ;  /* 0x0000000a053f7290 */ /* 0x000fe2000ff3e03f */
[----:B------:R-:W-:-:S03]  /*1150*/  UMOV UR12, UR11 ;  /* 0x0000000b000c7c82 */ /* 0x000fc60008000000 */
[----:B------:R-:W-:-:S12]  /*1160*/  UIMAD.WIDE.U32.X UR4, UR15, UR19, UR12, UP1 ;  /* 0x000000130f0472a5 */ /* 0x000fd800088e040c */
.L_x_13:
[----:B------:R-:W-:Y:S01]  /*1170*/  USHF.R.U64 UR4, UR4, UR16, UR5 ;  /* 0x0000001004047299 */ /* 0x000fe20008001205 */
[----:B------:R-:W-:Y:S01]  /*1180*/  R2UR UR11, R17 ;  /* 0x00000000110b72ca */ /* 0x000fe200000e0000 */
[----:B------:R-:W-:Y:S02]  /*1190*/  USHF.R.U32.HI UR5, URZ, UR16, UR5 ;  /* 0x000000103f057299 */ /* 0x000fe40008011605 */
[----:B------:R-:W-:Y:S01]  /*11a0*/  UIADD3 UR12, UP1, URZ, -UR4, URZ ;  /* 0x800000043f0c7290 */ /* 0x000fe2000ff3e03f */
[----:B------:R-:W-:Y:S01]  /*11b0*/  ULDC.64 UR18, c[0x0][0x620] ;  /* 0x0001880000127ab9 */ /* 0x000fe20000000a00 */
[----:B------:R-:W-:Y:S02]  /*11c0*/  UISETP.NE.AND UP2, UPT, UR38, URZ, UPT ;  /* 0x0000003f2600728c */ /* 0x000fe4000bf45270 */
[----:B------:R-:W-:Y:S01]  /*11d0*/  UIADD3.X UR5, URZ, ~UR5, URZ, UP1, !UPT ;  /* 0x800000053f057290 */ /* 0x000fe20008ffe43f */
[----:B------:R-:W-:Y:S01]  /*11e0*/  UMOV UR10, UR20 ;  /* 0x00000014000a7c82 */ /* 0x000fe20008000000 */
[----:B------:R-:W-:-:S02]  /*11f0*/  ULDC UR13, c[0x0][0x618] ;  /* 0x00018600000d7ab9 */ /* 0x000fc40000000800 */
[----:B------:R-:W-:Y:S02]  /*1200*/  UIMAD UR5, UR5, UR18, URZ ;  /* 0x00000012050572a4 */ /* 0x000fe4000f8e023f */
[----:B------:R-:W-:Y:S02]  /*1210*/  UIMAD.WIDE.U32 UR10, UR12, UR18, UR10 ;  /* 0x000000120c0a72a5 */ /* 0x000fe4000f8e000a */
[----:B------:R-:W-:Y:S02]  /*1220*/  UIMAD UR12, UR12, UR19, UR5 ;  /* 0x000000130c0c72a4 */ /* 0x000fe4000f8e0205 */
[----:B------:R-:W-:Y:S02]  /*1230*/  @UP2 UIMAD UR7, UR17, UR9, UR8 ;  /* 0x00000009110722a4 */ /* 0x000fe4000f8e0208 */
[----:B------:R-:W-:Y:S01]  /*1240*/  UIADD3 UR11, UR11, UR12, URZ ;  /* 0x0000000c0b0b7290 */ /* 0x000fe2000fffe03f */
[----:B------:R-:W-:Y:S01]  /*1250*/  ULDC.64 UR8, c[0x0][0x640] ;  /* 0x0001900000087ab9 */ /* 0x000fe20000000a00 */
[----:B------:R-:W-:-:S02]  /*1260*/  ULDC UR15, c[0x0][0x608] ;  /* 0x00018200000f7ab9 */ /* 0x000fc40000000800 */
[----:B------:R-:W-:Y:S01]  /*1270*/  USHF.R.U64 UR20, UR10, UR13, UR11 ;  /* 0x0000000d0a147299 */ /* 0x000fe2000800120b */
[----:B------:R-:W-:Y:S01]  /*1280*/  ISETP.NE.U32.AND P0, PT, RZ, UR8, PT ;  /* 0x00000008ff007c0c */ /* 0x000fe2000bf05070 */
[----:B------:R-:W-:Y:S01]  /*1290*/  USHF.R.U32.HI UR11, URZ, UR13, UR11 ;  /* 0x0000000d3f0b7299 */ /* 0x000fe2000801160b */
[----:B------:R-:W-:Y:S02]  /*12a0*/  ULDC UR21, c[0x0][0x658] ;  /* 0x0001960000157ab9 */ /* 0x000fe40000000800 */
[----:B------:R-:W-:Y:S01]  /*12b0*/  ISETP.NE.AND.EX P0, PT, RZ, UR9, PT, P0 ;  /* 0x00000009ff007c0c */ /* 0x000fe2000bf05300 */
[----:B------:R-:W-:Y:S02]  /*12c0*/  USHF.R.U64 UR25, UR20, UR15, UR11 ;  /* 0x0000000f14197299 */ /* 0x000fe4000800120b */
[----:B------:R-:W-:Y:S01]  /*12d0*/  USHF.R.U32.HI UR11, URZ, UR15, UR11 ;  /* 0x0000000f3f0b7299 */ /* 0x000fe2000801160b */
[----:B------:R-:W-:Y:S01]  /*12e0*/  UMOV UR10, 0xffffffff ;  /* 0xffffffff000a7882 */ /* 0x000fe20000000000 */
[----:B------:R-:W-:Y:S01]  /*12f0*/  ULDC UR5, c[0x0][0x600] ;  /* 0x0001800000057ab9 */ /* 0x000fe20000000800 */
[----:B------:R-:W-:-:S02]  /*1300*/  USHF.L.U32 UR10, UR10, UR21, URZ ;  /* 0x000000150a0a7299 */ /* 0x000fc4000800063f */
[----:B------:R-:W-:Y:S02]  /*1310*/  USHF.R.U64 UR26, UR25, UR21, UR11 ;  /* 0x00000015191a7299 */ /* 0x000fe4000800120b */
[----:B------:R-:W-:Y:S02]  /*1320*/  ULOP3.LUT UR15, URZ, UR10, URZ, 0x33, !UPT ;  /* 0x0000000a3f0f7292 */ /* 0x000fe4000f8e333f */
[----:B------:R-:W-:Y:S02]  /*1330*/  UIADD3 UR19, UR5, -0x1, URZ ;  /* 0xffffffff05137890 */ /* 0x000fe4000fffe03f */
[----:B------:R-:W-:Y:S01]  /*1340*/  USHF.R.U32.HI UR11, URZ, UR21, UR11 ;  /* 0x000000153f0b7299 */ /* 0x000fe2000801160b */
[----:B------:R-:W-:Y:S01]  /*1350*/  ULDC UR22, c[0x0][0x648] ;  /* 0x0001920000167ab9 */ /* 0x000fe20000000800 */
[----:B------:R-:W-:Y:S01]  /*1360*/  ULDC UR23, c[0x0][0x638] ;  /* 0x00018e0000177ab9 */ /* 0x000fe20000000800 */
[----:B------:R-:W-:Y:S01]  /*1370*/  UMOV UR24, 0x1 ;  /* 0x0000000100187882 */ /* 0x000fe20000000000 */
[----:B------:R-:W-:Y:S01]  /*1380*/  UMOV UR10, UR26 ;  /* 0x0000001a000a7c82 */ /* 0x000fe20008000000 */
[----:B------:R-:W-:Y:S07]  /*1390*/  @!P0 BRA `(.L_x_14) ;  /* 0x0000000000308947 */ /* 0x000fee0003800000 */
[----:B------:R-:W-:Y:S02]  /*13a0*/  ULDC UR16, c[0x0][0x64c] ;  /* 0x0001930000107ab9 */ /* 0x000fe40000000800 */
        /* <DEDUP_REMOVED lines=8> */
[----:B------:R-:W-:-:S07]  /*1430*/  UIMAD.WIDE.U32.X UR8, UR18, UR9, UR16, UP1 ;  /* 0x00000009120872a5 */ /* 0x000fce00088e0410 */
[----:B------:R-:W-:Y:S01]  /*1440*/  UMOV UR10, UR8 ;  /* 0x00000008000a7c82 */ /* 0x000fe20008000000 */
[----:B------:R-:W-:-:S05]  /*1450*/  UMOV UR11, UR9 ;  /* 0x00000009000b7c82 */ /* 0x000fca0008000000 */
.L_x_14:
[----:B------:R-:W-:Y:S01]  /*1460*/  USHF.R.U64 UR9, UR10, UR22, UR11 ;  /* 0x000000160a097299 */ /* 0x000fe2000800120b */
[----:B------:R-:W-:Y:S01]  /*1470*/  IMAD.MOV.U32 R0, RZ, RZ, 0x1 ;  /* 0x00000001ff007424 */ /* 0x000fe200078e00ff */
[----:B------:R-:W-:Y:S01]  /*1480*/  USHF.L.U32 UR8, UR24, UR21, URZ ;  /* 0x0000001518087299 */ /* 0x000fe2000800063f */
[----:B------:R-:W-:Y:S01]  /*1490*/  IMAD.U32 R19, RZ, RZ, UR4 ;  /* 0x00000004ff137e24 */ /* 0x000fe2000f8e00ff */
[----:B------:R-:W-:Y:S02]  /*14a0*/  ULOP3.LUT UR15, UR25, UR15, URZ, 0xc0, !UPT ;  /* 0x0000000f190f7292 */ /* 0x000fe4000f8ec03f */
[----:B------:R-:W-:Y:S02]  /*14b0*/  UIADD3 UR10, -UR9, URZ, URZ ;  /* 0x0000003f090a7290 */ /* 0x000fe4000fffe13f */
[----:B------:R-:W-:Y:S02]  /*14c0*/  UIMAD UR15, UR8, UR9, UR15 ;  /* 0x00000009080f72a4 */ /* 0x000fe4000f8e020f */
[----:B------:R-:W-:-:S02]  /*14d0*/  ULOP3.LUT UR19, UR20, UR19, URZ, 0xc0, !UPT ;  /* 0x0000001314137292 */ /* 0x000fc4000f8ec03f */
[----:B------:R-:W-:Y:S01]  /*14e0*/  UIMAD UR8, UR10, UR23, UR26 ;  /* 0x000000170a0872a4 */ /* 0x000fe2000f8e021a */
[----:B------:R-:W-:Y:S01]  /*14f0*/  ULDC UR9, c[0x0][0x610] ;  /* 0x0001840000097ab9 */ /* 0x000fe20000000800 */
[----:B------:R-:W-:Y:S02]  /*1500*/  UISETP.NE.AND UP1, UPT, UR38, URZ, UPT ;  /* 0x0000003f2600728c */ /* 0x000fe4000bf25270 */
[----:B------:R-:W-:Y:S02]  /*1510*/  UIMAD UR7, UR15, UR9, UR7 ;  /* 0x000000090f0772a4 */ /* 0x000fe4000f8e0207 */
[----:B------:R-:W-:-:S04]  /*1520*/  UIMAD UR8, UR8, UR5, UR19 ;  /* 0x00000005080872a4 */ /* 0x000fc8000f8e0213 */
[----:B------:R-:W-:Y:S02]  /*1530*/  USEL UR5, UR8, UR7, !UP1 ;  /* 0x0000000708057287 */ /* 0x000fe4000c800000 */
[----:B------:R-:W-:-:S04]  /*1540*/  USEL UR7, UR7, UR8, !UP1 ;  /* 0x0000000807077287 */ /* 0x000fc8000c800000 */
[----:B------:R-:W-:Y:S02]  /*1550*/  IMAD.U32 R2, RZ, RZ, UR5 ;  /* 0x00000005ff027e24 */ /* 0x000fe4000f8e00ff */
[----:B------:R-:W-:-:S07]  /*1560*/  IMAD.U32 R18, RZ, RZ, UR7 ;  /* 0x00000007ff127e24 */ /* 0x000fce000f8e00ff */
.L_x_12:
[----:B------:R-:W-:Y:S05]  /*1570*/  @!P1 BRA `(.L_x_15) ;  /* 0x00000000000c9947 */ /* 0x000fea0003800000 */
[----:B------:R-:W-:Y:S01]  /*1580*/  UCGABAR_WAIT ;  /* 0x0000000000007dc7 */ /* 0x000fe20008000000 */
[----:B------:R-:W-:Y:S01]  /*1590*/  CCTL.IVALL ;  /* 0x00000000ff00798f */ /* 0x000fe20002000000 */
[----:B------:R-:W-:Y:S05]  /*15a0*/  BRA `(.L_x_16) ;  /* 0x0000000000047947 */ /* 0x000fea0003800000 */
.L_x_15:
[----:B------:R-:W-:Y:S06]  /*15b0*/  BAR.SYNC.DEFER_BLOCKING 0x0 ;  /* 0x0000000000007b1d */ /* 0x000fec0000010000 */
.L_x_16:
[----:B------:R-:W-:Y:S02]  /*15c0*/  ULDC UR4, c[0x0][0x28c] ;  /* 0x0000a30000047ab9 */ /* 0x000fe40000000800 */
[----:B------:R-:W-:-:S04]  /*15d0*/  UIADD3 UR4, UR4, 0x3f, URZ ;  /* 0x0000003f04047890 */ /* 0x000fc8000fffe03f */
[----:B------:R-:W-:-:S04]  /*15e0*/  USHF.R.S32.HI UR5, URZ, 0x1f, UR4 ;  /* 0x0000001f3f057899 */ /* 0x000fc80008011404 */
[----:B------:R-:W-:-:S04]  /*15f0*/  ULEA.HI UR5, UR5, UR4, URZ, 0x6 ;  /* 0x0000000405057291 */ /* 0x000fc8000f8f303f */
[----:B------:R-:W-:Y:S01]  /*1600*/  USHF.R.S32.HI UR39, URZ, 0x6, UR5 ;  /* 0x000000063f277899 */ /* 0x000fe20008011405 */
[----:B------:R-:W-:Y:S11]  /*1610*/  @!P2 BRA `(.L_x_17) ;  /* 0x0000003400d0a947 */ /* 0x000ff60003800000 */
[----:B------:R-:W-:-:S06]  /*1620*/  UISETP.GT.U32.AND UP1, UPT, UR14, 0x1, UPT ;  /* 0x000000010e00788c */ /* 0x000fcc000bf24070 */
[----:B------:R-:W-:-:S13]  /*1630*/  PLOP3.LUT P0, PT, PT, PT, UP1, 0x80, 0x0 ;  /* 0x000000000000781c */ /* 0x000fda0003f0f018 */
[----:B------:R-:W-:Y:S05]  /*1640*/  @P0 EXIT ;  /* 0x000000000000094d */ /* 0x000fea0003800000 */
.L_x_18:
[----:B------:R-:W-:-:S08]  /*1650*/  NOP ;  /* 0x0000000000007918 */ /* 0x000fd00000000000 */
[----:B------:R-:W0:Y:S02]  /*1660*/  USETMAXREG.TRY_ALLOC.CTAPOOL UP1, 0xe8 ;  /* 0x000000e8000079c8 */ /* 0x000e240008020600 */
[----:B0-----:R-:W-:-:S13]  /*1670*/  PLOP3.LUT P0, PT, PT, PT, UP1, 0x80, 0x0 ;  /* 0x000000000000781c */ /* 0x001fda0003f0f018 */
[----:B------:R-:W-:Y:S05]  /*1680*/  @!P0 BRA `(.L_x_18) ;  /* 0xfffffffc00f08947 */ /* 0x000fea000383ffff */
[----:B------:R-:W-:-:S13]  /*1690*/  LOP3.LUT P0, RZ, R0, 0xff, RZ, 0xc0, !PT ;  /* 0x000000ff00ff7812 */ /* 0x000fda000780c0ff */
[----:B------:R-:W-:Y:S05]  /*16a0*/  @!P0 EXIT ;  /* 0x000000000000894d */ /* 0x000fea0003800000 */
[----:B------:R-:W0:Y:S01]  /*16b0*/  S2UR UR5, SR_CgaCtaId ;  /* 0x00000000000579c3 */ /* 0x000e220000008800 */
[----:B------:R-:W-:Y:S01]  /*16c0*/  VIADD R5, R5, 0xffffffff ;  /* 0xffffffff05057836 */ /* 0x000fe20000000000 */
[CC--:B------:R-:W-:Y:S01]  /*16d0*/  LEA.HI R0, R9.reuse, R4.reuse, RZ, 0x2 ;  /* 0x0000000409007211 */ /* 0x0c0fe200078f10ff */
[----:B------:R-:W-:Y:S01]  /*16e0*/  USHF.R.U32.HI UR4, URZ, 0x4, UR39 ;  /* 0x000000043f047899 */ /* 0x000fe20008011627 */
[----:B------:R-:W-:Y:S01]  /*16f0*/  LEA.HI R9, R9, R4, RZ, 0x5 ;  /* 0x0000000409097211 */ /* 0x000fe200078f28ff */
[----:B------:R-:W-:Y:S01]  /*1700*/  UMOV UR42, 0x400 ;  /* 0x00000400002a7882 */ /* 0x000fe20000000000 */
[----:B------:R-:W-:Y:S01]  /*1710*/  R2UR UR49, R5 ;  /* 0x00000000053172ca */ /* 0x000fe200000e0000 */
[----:B------:R-:W-:Y:S01]  /*1720*/  ULOP3.LUT UR43, UR39, 0xf, URZ, 0xc0, !UPT ;  /* 0x0000000f272b7892 */ /* 0x000fe2000f8ec03f */
[--C-:B------:R-:W-:Y:S01]  /*1730*/  SHF.R.S32.HI R50, RZ, 0x2, R0.reuse ;  /* 0x00000002ff327819 */ /* 0x100fe20000011400 */
[----:B------:R-:W-:Y:S01]  /*1740*/  ULOP3.LUT UR4, UR4, 0x1, URZ, 0xc0, !UPT ;  /* 0x0000000104047892 */ /* 0x000fe2000f8ec03f */
[----:B------:R-:W-:Y:S01]  /*1750*/  SHF.R.S32.HI R3, RZ, 0x1f, R0 ;  /* 0x0000001fff037819 */ /* 0x000fe20000011400 */
[----:B------:R-:W-:Y:S01]  /*1760*/  USEL UR43, UR43, URZ, !UP0 ;  /* 0x0000003f2b2b7287 */ /* 0x000fe2000c000000 */
[----:B------:R-:W-:Y:S01]  /*1770*/  SHF.R.S32.HI R9, RZ, 0x5, R9 ;  /* 0x00000005ff097819 */ /* 0x000fe20000011409 */
[----:B------:R-:W-:Y:S01]  /*1780*/  UISETP.EQ.U32.AND UP0, UPT, UR4, 0x1, !UP0 ;  /* 0x000000010400788c */ /* 0x000fe2000c702070 */
[----:B------:R-:W-:Y:S01]  /*1790*/  LEA.HI R3, R3, R50, RZ, 0x3 ;  /* 0x0000003203037211 */ /* 0x000fe200078f18ff */
[----:B------:R-:W-:Y:S01]  /*17a0*/  UISETP.LT.AND UP1, UPT, UR39, 0x1, UPT ;  /* 0x000000012700788c */ /* 0x000fe2000bf21270 */
[----:B------:R-:W-:Y:S01]  /*17b0*/  ISETP.NE.AND P0, PT, R5, RZ, PT ;  /* 0x000000ff0500720c */ /* 0x000fe20003f05270 */
[----:B------:R-:W-:Y:S01]  /*17c0*/  ULDC UR6, c[0x0][0x284] ;  /* 0x0000a10000067ab9 */ /* 0x000fe20000000800 */
[----:B------:R-:W-:Y:S01]  /*17d0*/  LOP3.LUT R3, R3, 0xfffffff8, RZ, 0xc0, !PT ;  /* 0xfffffff803037812 */ /* 0x000fe200078ec0ff */
[----:B------:R-:W-:Y:S01]  /*17e0*/  USHF.L.U32 UR49, UR49, 0x3, URZ ;  /* 0x0000000331317899 */ /* 0x000fe2000800063f */
[----:B------:R-:W-:Y:S01]  /*17f0*/  SEL R62, RZ, 0x1, P0 ;  /* 0x00000001ff3e7807 */ /* 0x000fe20000000000 */
[----:B------:R-:W-:-:S02]  /*1800*/  USEL UR45, UR39, 0x1, UP1 ;  /* 0x00000001272d7887 */ /* 0x000fc40008800000 */
[----:B------:R-:W-:Y:S01]  /*1810*/  IMAD.IADD R50, R50, 0x1, -R3 ;  /* 0x0000000132327824 */ /* 0x000fe200078e0a03 */
[----:B0-----:R-:W-:Y:S01]  /*1820*/  ULEA UR42, UR5, UR42, 0x18 ;  /* 0x0000002a052a7291 */ /* 0x001fe2000f8ec03f */
[----:B------:R-:W-:Y:S01]  /*1830*/  IMAD.U32 R54, RZ, RZ, UR49 ;  /* 0x00000031ff367e24 */ /* 0x000fe2000f8e00ff */
[----:B------:R-:W-:Y:S01]  /*1840*/  LOP3.LUT R3, R0, 0xfffffffc, RZ, 0xc0, !PT ;  /* 0xfffffffc00037812 */ /* 0x000fe200078ec0ff */
[C-C-:B------:R-:W-:Y:S01]  /*1850*/  IMAD R57, R9.reuse, -0x10, -R50.reuse ;  /* 0xfffffff009397824 */ /* 0x140fe200078e0a32 */
[----:B------:R-:W-:Y:S01]  /*1860*/  UIADD3 UR44, UR42, 0x110, URZ ;  /* 0x000001102a2c7890 */ /* 0x000fe2000fffe03f */
[--C-:B------:R-:W-:Y:S01]  /*1870*/  SHF.R.S32.HI R51, RZ, 0x1f, R50.reuse ;  /* 0x0000001fff337819 */ /* 0x100fe20000011432 */
[----:B------:R-:W-:Y:S01]  /*1880*/  UIADD3 UR4, UR42, 0x20200, URZ ;  /* 0x000202002a047890 */ /* 0x000fe2000fffe03f */
[----:B------:R-:W-:Y:S01]  /*1890*/  LOP3.LUT R56, R54, 0x8, RZ, 0xc0, !PT ;  /* 0x0000000836387812 */ /* 0x000fe200078ec0ff */
[----:B------:R-:W-:Y:S01]  /*18a0*/  UIADD3 UR5, UR42, 0x200, URZ ;  /* 0x000002002a057890 */ /* 0x000fe2000fffe03f */
[----:B------:R-:W-:Y:S01]  /*18b0*/  IMAD.IADD R52, R4, 0x1, -R3 ;  /* 0x0000000104347824 */ /* 0x000fe200078e0a03 */
[----:B------:R-:W-:Y:S01]  /*18c0*/  USHF.R.U32.HI UR4, URZ, 0x4, UR4 ;  /* 0x000000043f047899 */ /* 0x000fe20008011604 */
[----:B------:R-:W-:Y:S01]  /*18d0*/  IMAD.U32 R53, RZ, RZ, UR44 ;  /* 0x0000002cff357e24 */ /* 0x000fe2000f8e00ff */
[----:B------:R-:W-:Y:S01]  /*18e0*/  USHF.R.U32.HI UR5, URZ, 0x4, UR5 ;  /* 0x000000043f057899 */ /* 0x000fe20008011605 */
[----:B------:R-:W-:Y:S01]  /*18f0*/  IMAD.WIDE R50, R9, 0x10, R50 ;  /* 0x0000001009327825 */ /* 0x000fe200078e0232 */
[----:B------:R-:W-:Y:S01]  /*1900*/  ULOP3.LUT UR4, UR4, 0x3fff, URZ, 0xc0, !UPT ;  /* 0x00003fff04047892 */ /* 0x000fe2000f8ec03f */
[----:B------:R-:W-:Y:S01]  /*1910*/  LOP3.LUT R54, R54, 0x8, RZ, 0xc, !PT ;  /* 0x0000000836367812 */ /* 0x000fe200078e0cff */
[----:B------:R-:W-:Y:S01]  /*1920*/  ULOP3.LUT UR5, UR5, 0x3fff, URZ, 0xc0, !UPT ;  /* 0x00003fff05057892 */ /* 0x000fe2000f8ec03f */
[----:B------:R-:W-:Y:S01]  /*1930*/  VIADD R55, R53, UR49 ;  /* 0x0000003135377c36 */ /* 0x000fe20008000000 */
[----:B------:R-:W-:Y:S01]  /*1940*/  LOP3.LUT R56, R56, 0x18, RZ, 0x3c, !PT ;  /* 0x0000001838387812 */ /* 0x000fe200078e3cff */
[----:B------:R-:W-:Y:S01]  /*1950*/  VIADD R57, R57, UR6 ;  /* 0x0000000639397c36 */ /* 0x000fe20008000000 */
[----:B------:R-:W-:-:S02]  /*1960*/  ULOP3.LUT UR40, UR36, 0x1, URZ, 0xfc, !UPT ;  /* 0x0000000124287892 */ /* 0x000fc4000f8efc3f */
[----:B------:R-:W-:Y:S02]  /*1970*/  USHF.L.U32 UR41, UR39, 0x1, URZ ;  /* 0x0000000127297899 */ /* 0x000fe4000800063f */
[----:B------:R-:W-:Y:S02]  /*1980*/  UIADD3 UR45, -UR45, UR39, URZ ;  /* 0x000000272d2d7290 */ /* 0x000fe4000fffe13f */
[----:B------:R-:W-:Y:S02]  /*1990*/  USEL UR46, URZ, 0x1, !UP0 ;  /* 0x000000013f2e7887 */ /* 0x000fe4000c000000 */
[----:B------:R-:W-:Y:S02]  /*19a0*/  ULOP3.LUT UR47, UR4, 0x10000, URZ, 0xfc, !UPT ;  /* 0x00010000042f7892 */ /* 0x000fe4000f8efc3f */
[----:B------:R-:W-:-:S12]  /*19b0*/  ULOP3.LUT UR48, UR5, 0x10000, URZ, 0xfc, !UPT ;  /* 0x0001000005307892 */ /* 0x000fd8000f8efc3f */
.L_x_86:
[----:B------:R-:W-:Y:S01]  /*19c0*/  SHF.L.U32 R0, R62, 0x1f, RZ ;  /* 0x0000001f3e007819 */ /* 0x000fe200000006ff */
[----:B------:R-:W-:Y:S02]  /*19d0*/  ULDC UR4, c[0x0][0x28c] ;  /* 0x0000a30000047ab9 */ /* 0x000fe40000000800 */
[----:B------:R-:W-:Y:S01]  /*19e0*/  ISETP.LT.AND P1, PT, RZ, UR4, PT ;  /* 0x00000004ff007c0c */ /* 0x000fe2000bf21270 */
[----:B------:R-:W0:Y:S02]  /*19f0*/  SYNCS.PHASECHK.TRANS64.TRYWAIT P0, [R53+UR49], R0 ;  /* 0x00000000350075a7 */ /* 0x000e240008000171 */
[----:B01234-:R-:W-:Y:S10]  /*1a00*/  @!P0 BRA `(.L_x_19) ;  /* 0x0000004800908947 */ /* 0x01fff40003800000 */
.L_x_120:
[----:B------:R-:W-:Y:S05]  /*1a10*/  @P1 BRA `(.L_x_20) ;  /* 0x0000000000401947 */ /* 0x000fea0003800000 */
[----:B0-----:R-:W-:Y:S01]  /*1a20*/  MOV R0, 0x0 ;  /* 0x0000000000007802 */ /* 0x001fe20000000f00 */
[----:B------:R-:W-:Y:S01]  /*1a30*/  ULDC.64 UR4, c[0x4][0x68] ;  /* 0x01001a0000047ab9 */ /* 0x000fe20000000a00 */
[----:B------:R-:W-:Y:S01]  /*1a40*/  ULDC.64 UR6, c[0x4][0x8] ;  /* 0x0100020000067ab9 */ /* 0x000fe20000000a00 */
[----:B------:R-:W-:Y:S01]  /*1a50*/  IMAD.U32 R4, RZ, RZ, UR4 ;  /* 0x00000004ff047e24 */ /* 0x000fe2000f8e00ff */
[----:B------:R0:W1:Y:S01]  /*1a60*/  LDC.64 R14, c[0x4][R0] ;  /* 0x01000000000e7b82 */ /* 0x0000620000000a00 */
[----:B------:R-:W-:Y:S01]  /*1a70*/  IMAD.U32 R5, RZ, RZ, UR5 ;  /* 0x00000005ff057e24 */ /* 0x000fe2000f8e00ff */
[----:B------:R-:W-:Y:S01]  /*1a80*/  ULDC.64 UR4, c[0x4][0x70] ;  /* 0x01001c0000047ab9 */ /* 0x000fe20000000a00 */
[----:B------:R-:W-:Y:S02]  /*1a90*/  IMAD.U32 R10, RZ, RZ, UR6 ;  /* 0x00000006ff0a7e24 */ /* 0x000fe4000f8e00ff */
[----:B------:R-:W-:Y:S02]  /*1aa0*/  IMAD.U32 R6, RZ, RZ, UR4 ;  /* 0x00000004ff067e24 */ /* 0x000fe4000f8e00ff */
[----:B------:R-:W-:-:S02]  /*1ab0*/  IMAD.U32 R7, RZ, RZ, UR5 ;  /* 0x00000005ff077e24 */ /* 0x000fc4000f8e00ff */
[----:B------:R-:W-:Y:S02]  /*1ac0*/  IMAD.U32 R11, RZ, RZ, UR7 ;  /* 0x00000007ff0b7e24 */ /* 0x000fe4000f8e00ff */
[----:B------:R-:W-:Y:S02]  /*1ad0*/  IMAD.MOV.U32 R8, RZ, RZ, 0x1e1 ;  /* 0x000001e1ff087424 */ /* 0x000fe400078e00ff */
[----:B------:R-:W-:Y:S02]  /*1ae0*/  IMAD.MOV.U32 R12, RZ, RZ, 0x1 ;  /* 0x00000001ff0c7424 */ /* 0x000fe400078e00ff */
[----:B0-----:R-:W-:-:S07]  /*1af0*/  IMAD.MOV.U32 R13, RZ, RZ, RZ ;  /* 0x000000ffff0d7224 */ /* 0x001fce00078e00ff */
[----:B------:R-:W-:-:S07]  /*1b00*/  LEPC R20, `(.L_x_20) ;  /* 0x000000001014794e */ /* 0x000fce0000000000 */
[----:B-1---5:R-:W-:Y:S05]  /*1b10*/  CALL.ABS.NOINC R14 ;  /* 0x000000000e007343 */ /* 0x022fea0003c00000 */
.L_x_20:
[----:B0-----:R-:W-:-:S05]  /*1b20*/  IMAD.U32 R0, RZ, RZ, UR40 ;  /* 0x00000028ff007e24 */ /* 0x001fca000f8e00ff */
[----:B------:R-:W-:-:S13]  /*1b30*/  ISETP.NE.AND P0, PT, R0, 0x3, PT ;  /* 0x000000030000780c */ /* 0x000fda0003f05270 */
[----:B------:R-:W-:Y:S05]  /*1b40*/  @!P0 BRA `(.L_x_21) ;  /* 0x0000000000048947 */ /* 0x000fea0003800000 */
[----:B------:R-:W-:Y:S01]  /*1b50*/  BPT.TRAP 0x1 ;  /* 0x000000040000795c */ /* 0x000fe20000300000 */
.L_x_21:
[----:B------:R-:W-:Y:S02]  /*1b60*/  IMAD.U32 R3, RZ, RZ, UR43 ;  /* 0x0000002bff037e24 */ /* 0x000fe4000f8e00ff */
[----:B------:R-:W-:-:S03]  /*1b70*/  IMAD.U32 R0, RZ, RZ, UR46 ;  /* 0x0000002eff007e24 */ /* 0x000fc6000f8e00ff */
[----:B------:R-:W-:Y:S02]  /*1b80*/  LEA R3, R3, UR42, 0x3 ;  /* 0x0000002a03037c11 */ /* 0x000fe4000f8e18ff */
[----:B------:R-:W-:-:S04]  /*1b90*/  SHF.L.U32 R0, R0, 0x1f, RZ ;  /* 0x0000001f00007819 */ /* 0x000fc800000006ff */
[----:B------:R0:W1:Y:S01]  /*1ba0*/  SYNCS.PHASECHK.TRANS64.TRYWAIT P1, [R3+URZ], R0 ;  /* 0x00000000030075a7 */ /* 0x000062000802017f */
[----:B------:R-:W-:Y:S05]  /*1bb0*/  @!P0 BRA `(.L_x_22) ;  /* 0x0000000000048947 */ /* 0x000fea0003800000 */
[----:B------:R-:W-:Y:S01]  /*1bc0*/  BPT.TRAP 0x1 ;  /* 0x000000040000795c */ /* 0x000fe20000300000 */
.L_x_22:
[----:B-1----:R-:W-:Y:S05]  /*1bd0*/  @P1 BRA `(.L_x_23) ;  /* 0x0000000000081947 */ /* 0x002fea0003800000 */
[----:B------:R-:W1:Y:S02]  /*1be0*/  SYNCS.PHASECHK.TRANS64.TRYWAIT P1, [R3+URZ], R0 ;  /* 0x00000000030075a7 */ /* 0x000e64000802017f */
[----:B-1----:R-:W-:Y:S05]  /*1bf0*/  @!P1 BRA `(.L_x_24) ;  /* 0x0000004800289947 */ /* 0x002fea0003800000 */
.L_x_23:
[----:B------:R-:W-:Y:S05]  /*1c00*/  WARPSYNC.ALL ;  /* 0x0000000000007948 */ /* 0x000fea0003800000 */
[----:B------:R-:W-:Y:S01]  /*1c10*/  ULEA UR9, UR43, UR48, 0x9 ;  /* 0x000000302b097291 */ /* 0x000fe2000f8e483f */
[----:B------:R-:W-:Y:S01]  /*1c20*/  WARPGROUP.ARRIVE ;  /* 0x00000000000079c5 */ /* 0x000fe20000000000 */
[----:B------:R-:W-:Y:S01]  /*1c30*/  UIMAD UR8, UR43, 0x180, UR47 ;  /* 0x000001802b0878a4 */ /* 0x000fe2000f8e022f */
[----:B01----:R-:W-:Y:S01]  /*1c40*/  IMAD.U32 R0, RZ, RZ, UR45 ;  /* 0x0000002dff007e24 */ /* 0x003fe2000f8e00ff */
[----:B------:R-:W-:Y:S01]  /*1c50*/  UMOV UR5, 0x40000040 ;  /* 0x4000004000057882 */ /* 0x000fe20000000000 */
[----:B------:R-:W-:Y:S01]  /*1c60*/  UMOV UR7, 0x40000040 ;  /* 0x4000004000077882 */ /* 0x000fe20000000000 */
[----:B------:R-:W-:Y:S01]  /*1c70*/  UIADD3 UR10, UR8, 0x80, URZ ;  /* 0x00000080080a7890 */ /* 0x000fe2000fffe03f */
[----:B------:R-:W-:-:S02]  /*1c80*/  UMOV UR4, UR9 ;  /* 0x0000000900047c82 */ /* 0x000fc40008000000 */
[----:B------:R-:W-:Y:S01]  /*1c90*/  UMOV UR6, UR8 ;  /* 0x0000000800067c82 */ /* 0x000fe20008000000 */
[----:B------:R-:W-:Y:S01]  /*1ca0*/  UIADD3 UR11, UR8, 0x100, URZ ;  /* 0x00000100080b7890 */ /* 0x000fe2000fffe03f */
[----:B------:R-:W-:Y:S01]  /*1cb0*/  HGMMA.64x16x16.F32.BF16 R40, gdesc[UR4], RZ, !UPT, gsb0 ;  /* 0x00200000042879f0 */ /* 0x000fe2000c0018ff */
[----:B------:R-:W-:Y:S01]  /*1cc0*/  UMOV UR7, 0x40000040 ;  /* 0x4000004000077882 */ /* 0x000fe20000000000 */
[----:B------:R-:W-:Y:S01]  /*1cd0*/  UMOV UR6, UR10 ;  /* 0x0000000a00067c82 */ /* 0x000fe20008000000 */
[----:B------:R-:W-:Y:S01]  /*1ce0*/  UIADD3 UR10, UR8, 0x82, URZ ;  /* 0x00000082080a7890 */ /* 0x000fe2000fffe03f */
[----:B------:R-:W-:Y:S01]  /*1cf0*/  ISETP.GE.AND P1, PT, R0, 0x1, PT ;  /* 0x000000010000780c */ /* 0x000fe20003f26270 */
[----:B------:R-:W-:Y:S02]  /*1d00*/  WARPGROUP.DEPBAR.LE gsb0, 0x0 ;  /* 0x00008000000079c5 */ /* 0x000fe40000010000 */
[----:B------:R-:W-:-:S06]  /*1d10*/  WARPGROUP.ARRIVE ;  /* 0x00000000000079c5 */ /* 0x000fcc0000000000 */
[----:B------:R-:W-:Y:S01]  /*1d20*/  HGMMA.64x16x16.F32.BF16 R32, gdesc[UR4], RZ, !UPT, gsb0 ;  /* 0x00200000042079f0 */ /* 0x000fe2000c0018ff */
[----:B------:R-:W-:Y:S01]  /*1d30*/  UMOV UR6, UR11 ;  /* 0x0000000b00067c82 */ /* 0x000fe20008000000 */
[----:B------:R-:W-:Y:S01]  /*1d40*/  UMOV UR7, 0x40000040 ;  /* 0x4000004000077882 */ /* 0x000fe20000000000 */
[----:B------:R-:W-:Y:S01]  /*1d50*/  UIADD3 UR11, UR8, 0x102, URZ ;  /* 0x00000102080b7890 */ /* 0x000fe2000fffe03f */
[----:B------:R-:W-:Y:S02]  /*1d60*/  WARPGROUP.DEPBAR.LE gsb0, 0x0 ;  /* 0x00008000000079c5 */ /* 0x000fe40000010000 */
[----:B------:R-:W-:-:S06]  /*1d70*/  WARPGROUP.ARRIVE ;  /* 0x00000000000079c5 */ /* 0x000fcc0000000000 */
[----:B------:R-:W-:Y:S01]  /*1d80*/  HGMMA.64x16x16.F32.BF16 R24, gdesc[UR4], RZ, !UPT, gsb0 ;  /* 0x00200000041879f0 */ /* 0x000fe2000c0018ff */
[----:B------:R-:W-:Y:S02]  /*1d90*/  UIADD3 UR4, UR9, 0x2, URZ ;  /* 0x0000000209047890 */ /* 0x000fe4000fffe03f */
[----:B------:R-:W-:Y:S01]  /*1da0*/  UIADD3 UR6, UR8, 0x2, URZ ;  /* 0x0000000208067890 */ /* 0x000fe2000fffe03f */
[----:B------:R-:W-:Y:S01]  /*1db0*/  UMOV UR5, 0x40000040 ;  /* 0x4000004000057882 */ /* 0x000fe20000000000 */
[----:B------:R-:W-:Y:S01]  /*1dc0*/  UMOV UR7, 0x40000040 ;  /* 0x4000004000077882 */ /* 0x000fe20000000000 */
[----:B------:R-:W-:Y:S02]  /*1dd0*/  WARPGROUP.DEPBAR.LE gsb0, 0x0 ;  /* 0x00008000000079c5 */ /* 0x000fe40000010000 */
[----:B------:R-:W-:-:S06]  /*1de0*/  WARPGROUP.ARRIVE ;  /* 0x00000000000079c5 */ /* 0x000fcc0000000000 */
[----:B------:R-:W-:Y:S01]  /*1df0*/  HGMMA.64x16x16.F32.BF16 R40, gdesc[UR4], R40, gsb0 ;  /* 0x00200000042879f0 */ /* 0x000fe20008001828 */
[----:B------:R-:W-:Y:S01]  /*1e00*/  UMOV UR6, UR10 ;  /* 0x0000000a00067c82 */ /* 0x000fe20008000000 */
[----:B------:R-:W-:Y:S01]  /*1e10*/  UMOV UR7, 0x40000040 ;  /* 0x4000004000077882 */ /* 0x000fe20000000000 */
[----:B------:R-:W-:Y:S01]  /*1e20*/  UIADD3 UR10, UR8, 0x84, URZ ;  /* 0x00000084080a7890 */ /* 0x000fe2000fffe03f */
        /* <DEDUP_REMOVED lines=26> */
[----:B------:R-:W-:Y:S02]  /*1fd0*/  UIADD3 UR4, UR9, 0x6, URZ ;  /* 0x0000000609047890 */ /* 0x000fe4000fffe03f */
[----:B------:R-:W-:Y:S01]  /*1fe0*/  UIADD3 UR6, UR8, 0x6, URZ ;  /* 0x0000000608067890 */ /* 0x000fe2000fffe03f */
[----:B------:R-:W-:Y:S01]  /*1ff0*/  UMOV UR5, 0x40000040 ;  /* 0x4000004000057882 */ /* 0x000fe20000000000 */
[----:B------:R-:W-:Y:S01]  /*2000*/  UMOV UR7, 0x40000040 ;  /* 0x4000004000077882 */ /* 0x000fe20000000000 */
[----:B------:R-:W-:Y:S02]  /*2010*/  UIADD3 UR9, UR8, 0x86, URZ ;  /* 0x0000008608097890 */ /* 0x000fe4000fffe03f */
[----:B------:R-:W-:Y:S01]  /*2020*/  UIADD3 UR8, UR8, 0x106, URZ ;  /* 0x0000010608087890 */ /* 0x000fe2000fffe03f */
        /* <DEDUP_REMOVED lines=12> */
[----:B------:R-:W-:Y:S03]  /*20f0*/  HGMMA.64x16x16.F32.BF16 R24, gdesc[UR4], R24, gsb0 ;  /* 0x00200000041879f0 */ /* 0x000fe60008001818 */
[----:B------:R-:W-:Y:S02]  /*2100*/  WARPGROUP.DEPBAR.LE gsb0, 0x0 ;  /* 0x00008000000079c5 */ /* 0x000fe40000010000 */
[----:B------:R-:W-:Y:S05]  /*2110*/  @!P1 BRA `(.L_x_25) ;  /* 0x0000000400d89947 */ /* 0x000fea0003800000 */
[----:B------:R-:W-:Y:S01]  /*2120*/  UIADD3 UR8, UR43, 0x1, URZ ;  /* 0x000000012b087890 */ /* 0x000fe2000fffe03f */
[----:B------:R-:W-:Y:S02]  /*2130*/  IMAD.U32 R0, RZ, RZ, UR45 ;  /* 0x0000002dff007e24 */ /* 0x000fe4000f8e00ff */
[----:B------:R-:W-:Y:S01]  /*2140*/  IMAD.U32 R3, RZ, RZ, UR43 ;  /* 0x0000002bff037e24 */ /* 0x000fe2000f8e00ff */
[----:B------:R-:W-:-:S04]  /*2150*/  UISETP.NE.AND UP0, UPT, UR8, 0x10, UPT ;  /* 0x000000100800788c */ /* 0x000fc8000bf05270 */
[----:B------:R-:W-:Y:S02]  /*2160*/  USEL UR4, URZ, 0x1, UP0 ;  /* 0x000000013f047887 */ /* 0x000fe40008000000 */
[----:B------:R-:W-:Y:S02]  /*2170*/  USEL UR8, UR8, URZ, UP0 ;  /* 0x0000003f08087287 */ /* 0x000fe40008000000 */
[----:B------:R-:W-:-:S06]  /*2180*/  ULOP3.LUT UR4, UR46, UR4, URZ, 0x3c, !UPT ;  /* 0x000000042e047292 */ /* 0x000fcc000f8e3c3f */
[----:B------:R-:W-:-:S07]  /*2190*/  IMAD.U32 R6, RZ, RZ, UR4 ;  /* 0x00000004ff067e24 */ /* 0x000fce000f8e00ff */
.L_x_32:
[----:B------:R-:W-:Y:S05]  /*21a0*/  @!P0 BRA `(.L_x_26) ;  /* 0x0000000000048947 */ /* 0x000fea0003800000 */
[----:B------:R-:W-:Y:S01]  /*21b0*/  BPT.TRAP 0x1 ;  /* 0x000000040000795c */ /* 0x000fe20000300000 */
.L_x_26:
[----:B------:R-:W-:Y:S01]  /*21c0*/  ULEA UR4, UR8, UR42, 0x3 ;  /* 0x0000002a08047291 */ /* 0x000fe2000f8e183f */
[----:B------:R-:W-:-:S08]  /*21d0*/  SHF.L.U32 R4, R6, 0x1f, RZ ;  /* 0x0000001f06047819 */ /* 0x000fd000000006ff */
[----:B------:R0:W1:Y:S01]  /*21e0*/  SYNCS.PHASECHK.TRANS64.TRYWAIT P1, [UR4], R4 ;  /* 0x00000004ff0075a7 */ /* 0x0000620008020144 */
[----:B------:R-:W-:Y:S05]  /*21f0*/  @!P0 BRA `(.L_x_27) ;  /* 0x0000000000048947 */ /* 0x000fea0003800000 */
[----:B------:R-:W-:Y:S01]  /*2200*/  BPT.TRAP 0x1 ;  /* 0x000000040000795c */ /* 0x000fe20000300000 */
.L_x_27:
[----:B-1----:R-:W-:Y:S05]  /*2210*/  @P1 BRA `(.L_x_28) ;  /* 0x0000000000081947 */ /* 0x002fea0003800000 */
[----:B------:R-:W1:Y:S02]  /*2220*/  SYNCS.PHASECHK.TRANS64.TRYWAIT P1, [UR4], R4 ;  /* 0x00000004ff0075a7 */ /* 0x000e640008020144 */
[----:B-1----:R-:W-:Y:S05]  /*2230*/  @!P1 BRA `(.L_x_29) ;  /* 0x0000004000ac9947 */ /* 0x002fea0003800000 */
.L_x_28:
[----:B------:R-:W-:Y:S01]  /*2240*/  ULEA UR10, UR8, UR48, 0x9 ;  /* 0x00000030080a7291 */ /* 0x000fe2000f8e483f */
[----:B------:R-:W-:Y:S01]  /*2250*/  WARPGROUP.ARRIVE ;  /* 0x00000000000079c5 */ /* 0x000fe20000000000 */
[----:B------:R-:W-:Y:S01]  /*2260*/  UIMAD UR9, UR8, 0x180, UR47 ;  /* 0x00000180080978a4 */ /* 0x000fe2000f8e022f */
[----:B------:R-:W-:Y:S01]  /*2270*/  UMOV UR5, 0x40000040 ;  /* 0x4000004000057882 */ /* 0x000fe20000000000 */
[----:B------:R-:W-:Y:S02]  /*2280*/  UMOV UR7, 0x40000040 ;  /* 0x4000004000077882 */ /* 0x000fe40000000000 */
[----:B------:R-:W-:Y:S01]  /*2290*/  UIADD3 UR11, UR9, 0x80, URZ ;  /* 0x00000080090b7890 */ /* 0x000fe2000fffe03f */
[----:B------:R-:W-:Y:S02]  /*22a0*/  UMOV UR4, UR10 ;  /* 0x0000000a00047c82 */ /* 0x000fe40008000000 */
[----:B------:R-:W-:Y:S01]  /*22b0*/  UMOV UR6, UR9 ;  /* 0x0000000900067c82 */ /* 0x000fe20008000000 */
[----:B------:R-:W-:Y:S01]  /*22c0*/  UIADD3 UR12, UR9, 0x100, URZ ;  /* 0x00000100090c7890 */ /* 0x000fe2000fffe03f */
[----:B------:R-:W-:Y:S01]  /*22d0*/  HGMMA.64x16x16.F32.BF16 R40, gdesc[UR4], R40, gsb0 ;  /* 0x00200000042879f0 */ /* 0x000fe20008001828 */
[----:B------:R-:W-:Y:S01]  /*22e0*/  UMOV UR7, 0x40000040 ;  /* 0x4000004000077882 */ /* 0x000fe20000000000 */
[----:B------:R-:W-:Y:S01]  /*22f0*/  UMOV UR6, UR11 ;  /* 0x0000000b00067c82 */ /* 0x000fe20008000000 */
[----:B------:R-:W-:Y:S01]  /*2300*/  UIADD3 UR11, UR9, 0x82, URZ ;  /* 0x00000082090b7890 */ /* 0x000fe2000fffe03f */
[----:B------:R-:W-:-:S02]  /*2310*/  WARPGROUP.DEPBAR.LE gsb0, 0x0 ;  /* 0x00008000000079c5 */ /* 0x000fc40000010000 */
        /* <DEDUP_REMOVED lines=65> */
[----:B------:R-:W-:Y:S01]  /*2730*/  BPT.TRAP 0x1 ;  /* 0x000000040000795c */ /* 0x000fe20000300000 */
.L_x_30:
[----:B------:R-:W-:Y:S01]  /*2740*/  ISETP.NE.AND P1, PT, R23, RZ, PT ;  /* 0x000000ff1700720c */ /* 0x000fe20003f25270 */
[----:B------:R-:W-:-:S12]  /*2750*/  UISETP.GT.U32.AND UP0, UPT, UR36, 0x1, UPT ;  /* 0x000000012400788c */ /* 0x000fd8000bf04070 */
[----:B01----:R-:W-:-:S05]  /*2760*/  @P1 LEA R4, R3, UR42, 0x3 ;  /* 0x0000002a03041c11 */ /* 0x003fca000f8e18ff */
[----:B------:R-:W-:-:S05]  /*2770*/  @P1 VIADD R5, R4, 0x80 ;  /* 0x0000008004051836 */ /* 0x000fca0000000000 */
[----:B------:R-:W-:-:S04]  /*2780*/  @P1 PRMT R5, R22, 0x654, R5 ;  /* 0x0000065416051816 */ /* 0x000fc80000000005 */
[----:B------:R0:W-:Y:S01]  /*2790*/  @P1 SYNCS.ARRIVE.TRANS64.RED.A1T0 RZ, [R5+URZ], RZ ;  /* 0x000000ff05ff19a7 */ /* 0x0001e2000810043f */
[----:B------:R-:W-:-:S13]  /*27a0*/  PLOP3.LUT P1, PT, PT, PT, UP0, 0x80, 0x0 ;  /* 0x000000000000781c */ /* 0x000fda0003f2f008 */
[----:B0-----:R-:W-:Y:S05]  /*27b0*/  @P1 BRA `(.L_x_31) ;  /* 0x0000000000041947 */ /* 0x001fea0003800000 */
[----:B------:R-:W-:Y:S01]  /*27c0*/  BPT.TRAP 0x1 ;  /* 0x000000040000795c */ /* 0x000fe20000300000 */
.L_x_31:
[----:B------:R-:W-:Y:S01]  /*27d0*/  UIADD3 UR8, UR8, 0x1, URZ ;  /* 0x0000000108087890 */ /* 0x000fe2000fffe03f */
[C---:B------:R-:W-:Y:S01]  /*27e0*/  ISETP.GT.AND P2, PT, R0.reuse, 0x1, PT ;  /* 0x000000010000780c */ /* 0x040fe20003f44270 */
[----:B------:R-:W-:Y:S02]  /*27f0*/  VIADD R3, R3, 0x1 ;  /* 0x0000000103037836 */ /* 0x000fe40000000000 */
[----:B------:R-:W-:Y:S01]  /*2800*/  UISETP.NE.AND UP0, UPT, UR8, 0x10, UPT ;  /* 0x000000100800788c */ /* 0x000fe2000bf05270 */
[----:B------:R-:W-:Y:S02]  /*2810*/  VIADD R0, R0, 0xffffffff ;  /* 0xffffffff00007836 */ /* 0x000fe40000000000 */
[C---:B------:R-:W-:Y:S01]  /*2820*/  ISETP.NE.AND P1, PT, R3.reuse, 0x10, PT ;  /* 0x000000100300780c */ /* 0x040fe20003f25270 */
[----:B------:R-:W-:Y:S02]  /*2830*/  USEL UR4, URZ, 0x1, UP0 ;  /* 0x000000013f047887 */ /* 0x000fe40008000000 */
[----:B------:R-:W-:Y:S01]  /*2840*/  USEL UR8, UR8, URZ, UP0 ;  /* 0x0000003f08087287 */ /* 0x000fe20008000000 */
[----:B------:R-:W-:-:S03]  /*2850*/  SEL R3, R3, RZ, P1 ;  /* 0x000000ff03037207 */ /* 0x000fc60000800000 */
[----:B------:R-:W-:Y:S01]  /*2860*/  LOP3.LUT R6, R6, UR4, RZ, 0x3c, !PT ;  /* 0x0000000406067c12 */ /* 0x000fe2000f8e3cff */
[----:B------:R-:W-:Y:S07]  /*2870*/  @P2 BRA `(.L_x_32) ;  /* 0xfffffff800482947 */ /* 0x000fee000383ffff */
.L_x_25:
[----:B------:R-:W0:Y:S01]  /*2880*/  LDC R0, c[0x0][0x28c] ;  /* 0x0000a300ff007b82 */ /* 0x000e220000000800 */
[----:B------:R1:W-:Y:S01]  /*2890*/  SYNCS.ARRIVE.TRANS64.A1T0 RZ, [R54+UR44], RZ ;  /* 0x000000ff36ff79a7 */ /* 0x0003e2000810002c */
[----:B0-----:R-:W-:-:S13]  /*28a0*/  ISETP.GE.AND P1, PT, R0, 0x1, PT ;  /* 0x000000010000780c */ /* 0x001fda0003f26270 */
[----:B-1----:R-:W-:Y:S05]  /*28b0*/  @!P1 BRA `(.L_x_33) ;  /* 0x0000000000409947 */ /* 0x002fea0003800000 */
[----:B------:R-:W-:Y:S05]  /*28c0*/  @!P0 BRA `(.L_x_34) ;  /* 0x0000000000048947 */ /* 0x000fea0003800000 */
[----:B------:R-:W-:Y:S01]  /*28d0*/  BPT.TRAP 0x1 ;  /* 0x000000040000795c */ /* 0x000fe20000300000 */
.L_x_34:
[----:B------:R-:W-:Y:S01]  /*28e0*/  ISETP.NE.AND P0, PT, R23, RZ, PT ;  /* 0x000000ff1700720c */ /* 0x000fe20003f05270 */
[----:B------:R-:W-:-:S12]  /*28f0*/  IMAD.U32 R3, RZ, RZ, UR42 ;  /* 0x0000002aff037e24 */ /* 0x000fd8000f8e00ff */
[----:B------:R-:W-:-:S05]  /*2900*/  VOTEU.ANY UP0, P0 ;  /* 0x00000000003f7886 */ /* 0x000fca0000000100 */
[----:B------:R-:W-:Y:S02]  /*2910*/  @UP0 UIADD3 UR4, UR45, UR43, URZ ;  /* 0x0000002b2d040290 */ /* 0x000fe4000fffe03f */
[----:B------:R-:W-:-:S04]  /*2920*/  UISETP.GT.U32.AND UP0, UPT, UR36, 0x1, UPT ;  /* 0x000000012400788c */ /* 0x000fc8000bf04070 */
[----:B------:R-:W-:-:S04]  /*2930*/  IMAD.U32 R0, RZ, RZ, UR4 ;  /* 0x00000004ff007e24 */ /* 0x000fc8000f8e00ff */
[----:B------:R-:W-:-:S05]  /*2940*/  @P0 IMAD.SHL.U32 R0, R0, 0x8, RZ ;  /* 0x0000000800000824 */ /* 0x000fca00078e00ff */
[----:B------:R-:W-:-:S04]  /*2950*/  @P0 LOP3.LUT R0, R0, 0x78, RZ, 0xc0, !PT ;  /* 0x0000007800000812 */ /* 0x000fc800078ec0ff */
[----:B------:R-:W-:-:S04]  /*2960*/  @P0 IADD3 R3, R3, 0x80, R0 ;  /* 0x0000008003030810 */ /* 0x000fc80007ffe000 */
[----:B------:R-:W-:-:S04]  /*2970*/  @P0 PRMT R3, R22, 0x654, R3 ;  /* 0x0000065416030816 */ /* 0x000fc80000000003 */
[----:B------:R0:W-:Y:S01]  /*2980*/  @P0 SYNCS.ARRIVE.TRANS64.RED.A1T0 RZ, [R3+URZ], RZ ;  /* 0x000000ff03ff09a7 */ /* 0x0001e2000810043f */
[----:B------:R-:W-:-:S13]  /*2990*/  PLOP3.LUT P0, PT, PT, PT, UP0, 0x80, 0x0 ;  /* 0x000000000000781c */ /* 0x000fda0003f0f008 */
[----:B0-----:R-:W-:Y:S05]  /*29a0*/  @P0 BRA `(.L_x_33) ;  /* 0x0000000000040947 */ /* 0x001fea0003800000 */
[----:B------:R-:W-:Y:S01]  /*29b0*/  BPT.TRAP 0x1 ;  /* 0x000000040000795c */ /* 0x000fe20000300000 */
.L_x_33:
[----:B------:R-:W-:Y:S01]  /*29c0*/  SHF.L.U32 R0, R62, 0x1f, RZ ;  /* 0x0000001f3e007819 */ /* 0x000fe200000006ff */
[----:B------:R-:W-:Y:S01]  /*29d0*/  UIADD3 UR43, UR41, UR43, URZ ;  /* 0x0000002b292b7290 */ /* 0x000fe2000fffe03f */
[----:B------:R-:W0:Y:S01]  /*29e0*/  LDC R7, c[0x0][0x288] ;  /* 0x0000a200ff077b82 */ /* 0x000e220000000800 */
[----:B------:R-:W-:Y:S02]  /*29f0*/  IMAD.SHL.U32 R8, R52, 0x2, RZ ;  /* 0x0000000234087824 */ /* 0x000fe400078e00ff */
[----:B------:R-:W-:Y:S02]  /*2a00*/  USHF.R.U32.HI UR4, URZ, 0x4, UR43 ;  /* 0x000000043f047899 */ /* 0x000fe4000801162b */
[----:B------:R-:W-:Y:S01]  /*2a10*/  UISETP.GT.U32.AND UP0, UPT, UR43, 0xf, UPT ;  /* 0x0000000f2b00788c */ /* 0x000fe2000bf04070 */
[----:B------:R-:W-:Y:S01]  /*2a20*/  SHF.R.S32.HI R9, RZ, 0x1f, R8 ;  /* 0x0000001fff097819 */ /* 0x000fe20000011408 */
[----:B------:R-:W-:Y:S01]  /*2a30*/  ULOP3.LUT UR4, UR4, 0x1, URZ, 0xc0, !UPT ;  /* 0x0000000104047892 */ /* 0x000fe2000f8ec03f */
[----:B------:R-:W1:Y:S01]  /*2a40*/  SYNCS.PHASECHK.TRANS64.TRYWAIT P0, [R53+UR49+0x10], R0 ;  /* 0x00001000350075a7 */ /* 0x000e620008000171 */
[----:B------:R-:W-:-:S02]  /*2a50*/  UISETP.LT.U32.AND UP0, UPT, UR41, 0x10, UP0 ;  /* 0x000000102900788c */ /* 0x000fc40008701070 */
[----:B------:R-:W-:Y:S02]  /*2a60*/  UISETP.NE.U32.AND UP1, UPT, UR4, 0x1, UPT ;  /* 0x000000010400788c */ /* 0x000fe4000bf25070 */
[----:B------:R-:W-:Y:S02]  /*2a70*/  USEL UR5, URZ, 0x1, !UP0 ;  /* 0x000000013f057887 */ /* 0x000fe4000c000000 */
[----:B------:R-:W-:Y:S02]  /*2a80*/  UISETP.GT.U32.AND UP1, UPT, UR41, 0xf, !UP1 ;  /* 0x0000000f2900788c */ /* 0x000fe4000cf24070 */
[----:B------:R-:W-:Y:S02]  /*2a90*/  ULOP3.LUT UR43, UR43, 0xf, URZ, 0xc0, !UPT ;  /* 0x0000000f2b2b7892 */ /* 0x000fe4000f8ec03f */
[----:B------:R-:W-:-:S04]  /*2aa0*/  USEL UR4, URZ, 0x1, !UP1 ;  /* 0x000000013f047887 */ /* 0x000fc8000c800000 */
[----:B------:R-:W-:Y:S01]  /*2ab0*/  ULOP3.LUT UR46, UR4, UR46, UR5, 0x96, !UPT ;  /* 0x0000002e042e7292 */ /* 0x000fe2000f8e9605 */
[----:B01----:R-:W-:Y:S11]  /*2ac0*/  @!P0 BRA `(.L_x_35) ;  /* 0x0000003800a08947 */ /* 0x003ff60003800000 */
.L_x_121:
[----:B0-----:R-:W-:Y:S01]  /*2ad0*/  IMAD.SHL.U32 R0, R18, 0x40, RZ ;  /* 0x0000004012007824 */ /* 0x001fe200078e00ff */
[----:B------:R-:W-:Y:S01]  /*2ae0*/  ULDC UR6, c[0x0][0x284] ;  /* 0x0000a10000067ab9 */ /* 0x000fe20000000800 */
[----:B------:R-:W-:Y:S01]  /*2af0*/  IMAD R14, R2, 0x30, RZ ;  /* 0x00000030020e7824 */ /* 0x000fe200078e02ff */
[----:B------:R-:W-:Y:S01]  /*2b00*/  SHF.R.S32.HI R11, RZ, 0x1f, R19 ;  /* 0x0000001fff0b7819 */ /* 0x000fe20000011413 */
[----:B------:R-:W-:Y:S01]  /*2b10*/  ULDC.64 UR4, c[0x0][0x5d0] ;  /* 0x0001740000047ab9 */ /* 0x000fe20000000a00 */
[----:B------:R-:W-:Y:S01]  /*2b20*/  ISETP.GE.AND P0, PT, R0, UR6, PT ;  /* 0x0000000600007c0c */ /* 0x000fe2000bf06270 */
[----:B------:R-:W-:Y:S01]  /*2b30*/  IMAD.WIDE.U32 R2, R19, UR4, R8 ;  /* 0x0000000413027c25 */ /* 0x000fe2000f8e0008 */
[----:B------:R-:W-:Y:S02]  /*2b40*/  SHF.R.S32.HI R15, RZ, 0x1f, R14 ;  /* 0x0000001fff0f7819 */ /* 0x000fe4000001140e */
[C---:B------:R-:W-:Y:S01]  /*2b50*/  ISETP.GE.OR P0, PT, R14.reuse, R7, P0 ;  /* 0x000000070e00720c */ /* 0x040fe20000706670 */
[----:B------:R-:W-:Y:S01]  /*2b60*/  IMAD R4, R11, UR4, RZ ;  /* 0x000000040b047c24 */ /* 0x000fe2000f8e02ff */
[----:B------:R-:W-:-:S03]  /*2b70*/  IADD3 R2, P1, R14, R2, RZ ;  /* 0x000000020e027210 */ /* 0x000fc60007f3e0ff */
[----:B------:R-:W-:-:S05]  /*2b80*/  IMAD R5, R19, UR5, R4 ;  /* 0x0000000513057c24 */ /* 0x000fca000f8e0204 */
[----:B------:R-:W-:-:S03]  /*2b90*/  IADD3.X R3, R15, R3, R5, P1, !PT ;  /* 0x000000030f037210 */ /* 0x000fc60000ffe405 */
[----:B------:R-:W-:Y:S05]  /*2ba0*/  @P0 BRA `(.L_x_36) ;  /* 0x0000001800980947 */ /* 0x000fea0003800000 */
[----:B------:R-:W0:Y:S01]  /*2bb0*/  LDC.64 R64, c[0x0][0x5c8] ;  /* 0x00017200ff407b82 */ /* 0x000e220000000a00 */
[----:B-----5:R-:W-:Y:S01]  /*2bc0*/  FSETP.NEU.AND P1, PT, R49, RZ, PT ;  /* 0x000000ff3100720b */ /* 0x020fe20003f2d000 */
[----:B------:R-:W-:Y:S01]  /*2bd0*/  IMAD R5, R52, -0x2, R7 ;  /* 0xfffffffe34057824 */ /* 0x000fe200078e0207 */
[----:B------:R-:W-:Y:S01]  /*2be0*/  BSSY B0, `(.L_x_36) ;  /* 0x00001a2000007945 */ /* 0x000fe20003800000 */
[----:B------:R-:W-:-:S04]  /*2bf0*/  IMAD.WIDE R58, R18, 0x40, R50 ;  /* 0x00000040123a7825 */ /* 0x000fc800078e0232 */
[----:B------:R-:W-:Y:S02]  /*2c00*/  IMAD.IADD R6, R5, 0x1, -R14 ;  /* 0x0000000105067824 */ /* 0x000fe400078e0a0e */
[----:B------:R-:W-:-:S03]  /*2c10*/  IMAD.IADD R0, R57, 0x1, -R0 ;  /* 0x0000000139007824 */ /* 0x000fc600078e0a00 */
[----:B------:R-:W-:-:S04]  /*2c20*/  ISETP.GT.AND P0, PT, R6, RZ, PT ;  /* 0x000000ff0600720c */ /* 0x000fc80003f04270 */
[----:B------:R-:W-:Y:S01]  /*2c30*/  ISETP.GT.AND P2, PT, R0, RZ, P0 ;  /* 0x000000ff0000720c */ /* 0x000fe20000744270 */
[-C--:B0-----:R-:W-:Y:S02]  /*2c40*/  IMAD R4, R59, R64.reuse, RZ ;  /* 0x000000403b047224 */ /* 0x081fe400078e02ff */
[----:B------:R-:W-:-:S04]  /*2c50*/  IMAD.WIDE.U32 R60, R58, R64, R2 ;  /* 0x000000403a3c7225 */ /* 0x000fc800078e0002 */
[----:B------:R-:W-:-:S04]  /*2c60*/  IMAD R3, R58, R65, R4 ;  /* 0x000000413a037224 */ /* 0x000fc800078e0204 */
[----:B------:R-:W-:Y:S01]  /*2c70*/  IMAD.IADD R5, R61, 0x1, R3 ;  /* 0x000000013d057824 */ /* 0x000fe200078e0203 */
[----:B------:R-:W-:Y:S06]  /*2c80*/  @!P1 BRA `(.L_x_37) ;  /* 0x0000001000949947 */ /* 0x000fec0003800000 */
[----:B------:R-:W0:Y:S01]  /*2c90*/  LDC.64 R66, c[0x0][0x5b8] ;  /* 0x00016e00ff427b82 */ /* 0x000e220000000a00 */
[----:B------:R-:W-:-:S07]  /*2ca0*/  ULDC.64 UR4, c[0x0][0x5c0] ;  /* 0x0001700000047ab9 */ /* 0x000fce0000000a00 */
[----:B------:R-:W1:Y:S08]  /*2cb0*/  LDC.64 R68, c[0x0][0x5b0] ;  /* 0x00016c00ff447b82 */ /* 0x000e700000000a00 */
[----:B------:R-:W2:Y:S01]  /*2cc0*/  LDC.64 R70, c[0x0][0x5a8] ;  /* 0x00016a00ff467b82 */ /* 0x000ea20000000a00 */
[-C--:B0-----:R-:W-:Y:S02]  /*2cd0*/  IMAD R4, R11, R66.reuse, RZ ;  /* 0x000000420b047224 */ /* 0x081fe400078e02ff */
[----:B------:R-:W-:-:S04]  /*2ce0*/  IMAD.WIDE.U32 R2, R19, R66, R8 ;  /* 0x0000004213027225 */ /* 0x000fc800078e0008 */
[----:B------:R-:W-:Y:S01]  /*2cf0*/  IMAD R61, R19, R67, R4 ;  /* 0x00000043133d7224 */ /* 0x000fe200078e0204 */
[----:B------:R-:W-:Y:S01]  /*2d00*/  IADD3 R10, P1, R14, R2, RZ ;  /* 0x000000020e0a7210 */ /* 0x000fe20007f3e0ff */
[----:B-1----:R-:W-:-:S03]  /*2d10*/  IMAD R2, R59, R68, RZ ;  /* 0x000000443b027224 */ /* 0x002fc600078e02ff */
[----:B------:R-:W-:Y:S01]  /*2d20*/  IADD3.X R11, R15, R3, R61, P1, !PT ;  /* 0x000000030f0b7210 */ /* 0x000fe20000ffe43d */
[C---:B------:R-:W-:Y:S02]  /*2d30*/  IMAD R63, R58.reuse, R69, R2 ;  /* 0x000000453a3f7224 */ /* 0x040fe400078e0202 */
[----:B------:R-:W-:-:S04]  /*2d40*/  IMAD.WIDE.U32 R2, R58, R68, R10 ;  /* 0x000000443a027225 */ /* 0x000fc800078e000a */
[----:B------:R-:W-:Y:S01]  /*2d50*/  IMAD.IADD R3, R3, 0x1, R63 ;  /* 0x0000000103037824 */ /* 0x000fe200078e023f */
[----:B--2---:R-:W-:-:S04]  /*2d60*/  LEA R12, P1, R2, R70, 0x1 ;  /* 0x00000046020c7211 */ /* 0x004fc800078208ff */
[----:B------:R-:W-:-:S05]  /*2d70*/  LEA.HI.X R13, R2, R71, R3, 0x1, P1 ;  /* 0x00000047020d7211 */ /* 0x000fca00008f0c03 */
[----:B------:R-:W2:Y:S01]  /*2d80*/  @P2 LDG.E.LTC128B.U16 R7, desc[UR52][R12.64] ;  /* 0x000000340c072981 */ /* 0x000ea2000c1e1520 */
[----:B------:R-:W-:Y:S01]  /*2d90*/  IMAD.WIDE.U32 R2, R58, R68, R14 ;  /* 0x000000443a027225 */ /* 0x000fe200078e000e */
[----:B------:R-:W-:Y:S02]  /*2da0*/  BSSY B1, `(.L_x_38) ;  /* 0x0000015000017945 */ /* 0x000fe40003800000 */
[----:B------:R-:W-:-:S04]  /*2db0*/  IADD3 R20, P1, R8, R2, RZ ;  /* 0x0000000208147210 */ /* 0x000fc80007f3e0ff */
[----:B------:R-:W-:Y:S02]  /*2dc0*/  IADD3.X R21, R9, R63, R3, P1, !PT ;  /* 0x0000003f09157210 */ /* 0x000fe40000ffe403 */
[----:B------:R-:W-:Y:S01]  /*2dd0*/  LEA R4, P1, R60, UR4, 0x1 ;  /* 0x000000043c047c11 */ /* 0x000fe2000f8208ff */
[----:B------:R-:W-:-:S03]  /*2de0*/  IMAD.WIDE.U32 R20, R19, R66, R20 ;  /* 0x0000004213147225 */ /* 0x000fc600078e0014 */
[----:B------:R-:W-:Y:S02]  /*2df0*/  LEA.HI.X R5, R60, UR5, R5, 0x1, P1 ;  /* 0x000000053c057c11 */ /* 0x000fe400088f0c05 */
[----:B------:R-:W-:-:S04]  /*2e00*/  ISETP.GT.AND P1, PT, R6, 0x1, PT ;  /* 0x000000010600780c */ /* 0x000fc80003f24270 */
[----:B------:R-:W-:Y:S01]  /*2e10*/  ISETP.GT.AND P3, PT, R0, RZ, P1 ;  /* 0x000000ff0000720c */ /* 0x000fe20000f64270 */
[----:B--2---:R-:W-:-:S04]  /*2e20*/  IMAD.U32 R2, R7, 0x10000, RZ ;  /* 0x0001000007027824 */ /* 0x004fc800078e00ff */
[----:B------:R-:W-:Y:S01]  /*2e30*/  FMUL R3, R2, R49 ;  /* 0x0000003102037220 */ /* 0x000fe20000400000 */
[----:B------:R-:W-:-:S03]  /*2e40*/  LEA R2, P4, R20, R70, 0x1 ;  /* 0x0000004614027211 */ /* 0x000fc600078808ff */
[----:B------:R-:W-:-:S05]  /*2e50*/  FFMA R3, R40, R48, R3 ;  /* 0x0000003028037223 */ /* 0x000fca0000000003 */
[----:B------:R-:W-:Y:S01]  /*2e60*/  F2FP.BF16.F32.PACK_AB R12, RZ, R3 ;  /* 0x00000003ff0c723e */ /* 0x000fe200000010ff */
[----:B------:R-:W-:-:S03]  /*2e70*/  IMAD.IADD R3, R61, 0x1, R21 ;  /* 0x000000013d037824 */ /* 0x000fc600078e0215 */
[----:B------:R-:W-:Y:S01]  /*2e80*/  PRMT R13, R12, 0x7610, R13 ;  /* 0x000076100c0d7816 */ /* 0x000fe2000000000d */
[----:B------:R-:W-:Y:S01]  /*2e90*/  IMAD.SHL.U32 R12, R68, 0x8, RZ ;  /* 0x00000008440c7824 */ /* 0x000fe200078e00ff */
[----:B------:R-:W-:-:S03]  /*2ea0*/  LEA.HI.X R3, R20, R71, R3, 0x1, P4 ;  /* 0x0000004714037211 */ /* 0x000fc600020f0c03 */
[----:B------:R0:W-:Y:S02]  /*2eb0*/  @P2 STG.E.U16 desc[UR52][R4.64], R13 ;  /* 0x0000000d04002986 */ /* 0x0001e4000c101534 */
[----:B0-----:R-:W-:Y:S01]  /*2ec0*/  SHF.L.U64.HI R13, R68, 0x3, R69 ;  /* 0x00000003440d7819 */ /* 0x001fe20000010245 */
[----:B------:R-:W-:Y:S06]  /*2ed0*/  @!P3 BRA `(.L_x_39) ;  /* 0x000000000004b947 */ /* 0x000fec0003800000 */
[----:B------:R0:W5:Y:S02]  /*2ee0*/  LDG.E.LTC128B.U16 R7, desc[UR52][R2.64+0x2] ;  /* 0x0000023402077981 */ /* 0x000164000c1e1520 */
.L_x_39:
[----:B------:R-:W-:Y:S05]  /*2ef0*/  BSYNC B1 ;  /* 0x0000000000017941 */ /* 0x000fea0003800000 */
.L_x_38:
[----:B-----5:R-:W-:Y:S01]  /*2f00*/  IMAD.U32 R18, R7, 0x10000, RZ ;  /* 0x0001000007127824 */ /* 0x020fe200078e00ff */
[----:B------:R-:W-:Y:S01]  /*2f10*/  ISETP.GT.AND P0, PT, R0, 0x8, P0 ;  /* 0x000000080000780c */ /* 0x000fe20000704270 */
[----:B------:R-:W-:-:S04]  /*2f20*/  IMAD.WIDE.U32 R58, R58, R68, R12 ;  /* 0x000000443a3a7225 */ /* 0x000fc800078e000c */
[----:B------:R-:W-:Y:S01]  /*2f30*/  FMUL R18, R18, R49 ;  /* 0x0000003112127220 */ /* 0x000fe20000400000 */
[----:B------:R-:W-:Y:S01]  /*2f40*/  IMAD.IADD R63, R63, 0x1, R59 ;  /* 0x000000013f3f7824 */ /* 0x000fe200078e023b */
[----:B------:R-:W-:Y:S02]  /*2f50*/  IADD3 R10, P2, R10, R58, RZ ;  /* 0x0000003a0a0a7210 */ /* 0x000fe40007f5e0ff */
[----:B------:R-:W-:-:S03]  /*2f60*/  FFMA R18, R41, R48, R18 ;  /* 0x0000003029127223 */ /* 0x000fc60000000012 */
[----:B------:R-:W-:Y:S02]  /*2f70*/  IMAD.X R11, R63, 0x1, R11, P2 ;  /* 0x000000013f0b7824 */ /* 0x000fe400010e060b */
[----:B------:R-:W-:Y:S02]  /*2f80*/  F2FP.BF16.F32.PACK_AB R18, RZ, R18 ;  /* 0x00000012ff12723e */ /* 0x000fe400000010ff */
[----:B------:R-:W-:Y:S02]  /*2f90*/  LEA R12, P2, R10, R70, 0x1 ;  /* 0x000000460a0c7211 */ /* 0x000fe400078408ff */
[----:B------:R-:W-:Y:S02]  /*2fa0*/  PRMT R20, R18, 0x7610, R20 ;  /* 0x0000761012147816 */ /* 0x000fe40000000014 */
[----:B------:R-:W-:Y:S02]  /*2fb0*/  PRMT R18, R7, 0x7610, R18 ;  /* 0x0000761007127816 */ /* 0x000fe40000000012 */
[----:B------:R-:W-:Y:S01]  /*2fc0*/  LEA.HI.X R13, R10, R71, R11, 0x1, P2 ;  /* 0x000000470a0d7211 */ /* 0x000fe200010f0c0b */
[----:B------:R1:W-:Y:S04]  /*2fd0*/  @P3 STG.E.U16 desc[UR52][R4.64+0x2], R20 ;  /* 0x0000021404003986 */ /* 0x0003e8000c101534 */
[----:B------:R-:W2:Y:S01]  /*2fe0*/  @P0 LDG.E.LTC128B.U16 R18, desc[UR52][R12.64] ;  /* 0x000000340c120981 */ /* 0x000ea2000c1e1520 */
[----:B------:R-:W-:Y:S01]  /*2ff0*/  IADD3 R14, P2, P3, R8, R58, R14 ;  /* 0x0000003a080e7210 */ /* 0x000fe20007b5e00e */
[----:B------:R-:W-:Y:S01]  /*3000*/  BSSY B1, `(.L_x_40) ;  /* 0x0000011000017945 */ /* 0x000fe20003800000 */
[----:B------:R-:W-:-:S02]  /*3010*/  SHF.L.U64.HI R11, R64, 0x4, R65 ;  /* 0x00000004400b7819 */ /* 0x000fc40000010241 */
[----:B------:R-:W-:Y:S02]  /*3020*/  IADD3.X R15, R9, R63, R15, P2, P3 ;  /* 0x0000003f090f7210 */ /* 0x000fe400017e640f */
[----:B------:R-:W-:Y:S02]  /*3030*/  LEA R10, P2, R64, R4, 0x4 ;  /* 0x00000004400a7211 */ /* 0x000fe400078420ff */
[----:B------:R-:W-:Y:S01]  /*3040*/  ISETP.GT.AND P1, PT, R0, 0x8, P1 ;  /* 0x000000080000780c */ /* 0x000fe20000f24270 */
[----:B------:R-:W-:-:S04]  /*3050*/  IMAD.WIDE.U32 R14, R19, R66, R14 ;  /* 0x00000042130e7225 */ /* 0x000fc800078e000e */
[----:B------:R-:W-:Y:S02]  /*3060*/  IMAD.X R11, R11, 0x1, R5, P2 ;  /* 0x000000010b0b7824 */ /* 0x000fe400010e0605 */
[----:B------:R-:W-:Y:S02]  /*3070*/  IMAD.IADD R9, R61, 0x1, R15 ;  /* 0x000000013d097824 */ /* 0x000fe400078e020f */
[----:B--2---:R-:W-:-:S04]  /*3080*/  IMAD.U32 R8, R18, 0x10000, RZ ;  /* 0x0001000012087824 */ /* 0x004fc800078e00ff */
[----:B------:R-:W-:Y:S01]  /*3090*/  FMUL R7, R8, R49 ;  /* 0x0000003108077220 */ /* 0x000fe20000400000 */
[----:B------:R-:W-:-:S03]  /*30a0*/  LEA R8, P3, R14, R70, 0x1 ;  /* 0x000000460e087211 */ /* 0x000fc600078608ff */
[----:B------:R-:W-:Y:S01]  /*30b0*/  FFMA R7, R42, R48, R7 ;  /* 0x000000302a077223 */ /* 0x000fe20000000007 */
[----:B------:R-:W-:-:S04]  /*30c0*/  LEA.HI.X R9, R14, R71, R9, 0x1, P3 ;  /* 0x000000470e097211 */ /* 0x000fc800018f0c09 */
[----:B------:R-:W-:-:S05]  /*30d0*/  F2FP.BF16.F32.PACK_AB R7, RZ, R7 ;  /* 0x00000007ff07723e */ /* 0x000fca00000010ff */
[----:B------:R1:W-:Y:S01]  /*30e0*/  @P0 STG.E.U16 desc[UR52][R10.64], R7 ;  /* 0x000000070a000986 */ /* 0x0003e2000c101534 */
[----:B------:R-:W-:Y:S05]  /*30f0*/  @!P1 BRA `(.L_x_41) ;  /* 0x0000000000049947 */ /* 0x000fea0003800000 */
[----:B------:R2:W5:Y:S02]  /*3100*/  LDG.E.LTC128B.U16 R18, desc[UR52][R8.64+0x2] ;  /* 0x0000023408127981 */ /* 0x000564000c1e1520 */
.L_x_41:
[----:B------:R-:W-:Y:S05]  /*3110*/  BSYNC B1 ;  /* 0x0000000000017941 */ /* 0x000fea0003800000 */
.L_x_40:
[----:B-----5:R-:W-:Y:S01]  /*3120*/  IMAD.U32 R12, R18, 0x10000, RZ ;  /* 0x00010000120c7824 */ /* 0x020fe200078e00ff */
[----:B------:R-:W-:Y:S01]  /*3130*/  ISETP.GT.AND P0, PT, R6, 0x8, PT ;  /* 0x000000080600780c */ /* 0x000fe20003f04270 */
[----:B------:R-:W-:Y:S02]  /*3140*/  BSSY B1, `(.L_x_42) ;  /* 0x0000008000017945 */ /* 0x000fe40003800000 */
[----:B------:R-:W-:Y:S01]  /*3150*/  FMUL R12, R12, R49 ;  /* 0x000000310c0c7220 */ /* 0x000fe20000400000 */
[----:B------:R-:W-:-:S03]  /*3160*/  ISETP.GT.AND P2, PT, R0, RZ, P0 ;  /* 0x000000ff0000720c */ /* 0x000fc60000744270 */
[----:B------:R-:W-:-:S05]  /*3170*/  FFMA R12, R43, R48, R12 ;  /* 0x000000302b0c7223 */ /* 0x000fca000000000c */
[----:B------:R-:W-:-:S05]  /*3180*/  F2FP.BF16.F32.PACK_AB R12, RZ, R12 ;  /* 0x0000000cff0c723e */ /* 0x000fca00000010ff */
[----:B------:R3:W-:Y:S01]  /*3190*/  @P1 STG.E.U16 desc[UR52][R10.64+0x2], R12 ;  /* 0x0000020c0a001986 */ /* 0x0007e2000c101534 */
[----:B------:R-:W-:Y:S05]  /*31a0*/  @!P2 BRA `(.L_x_43) ;  /* 0x000000000004a947 */ /* 0x000fea0003800000 */
[----:B------:R4:W5:Y:S02]  /*31b0*/  LDG.E.LTC128B.U16 R18, desc[UR52][R2.64+0x10] ;  /* 0x0000103402127981 */ /* 0x000964000c1e1520 */
.L_x_43:
[----:B------:R-:W-:Y:S05]  /*31c0*/  BSYNC B1 ;  /* 0x0000000000017941 */ /* 0x000fea0003800000 */
.L_x_42:
[----:B---3-5:R-:W-:Y:S01]  /*31d0*/  IMAD.U32 R12, R18, 0x10000, RZ ;  /* 0x00010000120c7824 */ /* 0x028fe200078e00ff */
[----:B------:R-:W-:Y:S01]  /*31e0*/  ISETP.GT.AND P1, PT, R6, 0x9, PT ;  /* 0x000000090600780c */ /* 0x000fe20003f24270 */
[----:B------:R-:W-:Y:S02]  /*31f0*/  BSSY B1, `(.L_x_44) ;  /* 0x0000008000017945 */ /* 0x000fe40003800000 */
[----:B-1----:R-:W-:Y:S01]  /*3200*/  FMUL R7, R12, R49 ;  /* 0x000000310c077220 */ /* 0x002fe20000400000 */
[----:B------:R-:W-:-:S03]  /*3210*/  ISETP.GT.AND P3, PT, R0, RZ, P1 ;  /* 0x000000ff0000720c */ /* 0x000fc60000f64270 */
[----:B------:R-:W-:-:S05]  /*3220*/  FFMA R7, R44, R48, R7 ;  /* 0x000000302c077223 */ /* 0x000fca0000000007 */
[----:B------:R-:W-:-:S05]  /*3230*/  F2FP.BF16.F32.PACK_AB R7, RZ, R7 ;  /* 0x00000007ff07723e */ /* 0x000fca00000010ff */
[----:B------:R1:W-:Y:S01]  /*3240*/  @P2 STG.E.U16 desc[UR52][R4.64+0x10], R7 ;  /* 0x0000100704002986 */ /* 0x0003e2000c101534 */
[----:B------:R-:W-:Y:S05]  /*3250*/  @!P3 BRA `(.L_x_45) ;  /* 0x000000000004b947 */ /* 0x000fea0003800000 */
[----:B------:R3:W5:Y:S02]  /*3260*/  LDG.E.LTC128B.U16 R18, desc[UR52][R2.64+0x12] ;  /* 0x0000123402127981 */ /* 0x000764000c1e1520 */
.L_x_45:
[----:B------:R-:W-:Y:S05]  /*3270*/  BSYNC B1 ;  /* 0x0000000000017941 */ /* 0x000fea0003800000 */
.L_x_44:
[----:B-----5:R-:W-:Y:S01]  /*3280*/  IMAD.U32 R12, R18, 0x10000, RZ ;  /* 0x00010000120c7824 */ /* 0x020fe200078e00ff */
[----:B------:R-:W-:Y:S01]  /*3290*/  ISETP.GT.AND P0, PT, R0, 0x8, P0 ;  /* 0x000000080000780c */ /* 0x000fe20000704270 */
[----:B------:R-:W-:Y:S02]  /*32a0*/  BSSY B1, `(.L_x_46) ;  /* 0x0000007000017945 */ /* 0x000fe40003800000 */
[----:B------:R-:W-:-:S04]  /*32b0*/  FMUL R12, R12, R49 ;  /* 0x000000310c0c7220 */ /* 0x000fc80000400000 */
[----:B------:R-:W-:-:S05]  /*32c0*/  FFMA R12, R45, R48, R12 ;  /* 0x000000302d0c7223 */ /* 0x000fca000000000c */
[----:B------:R-:W-:-:S05]  /*32d0*/  F2FP.BF16.F32.PACK_AB R12, RZ, R12 ;  /* 0x0000000cff0c723e */ /* 0x000fca00000010ff */
[----:B------:R0:W-:Y:S01]  /*32e0*/  @P3 STG.E.U16 desc[UR52][R4.64+0x12], R12 ;  /* 0x0000120c04003986 */ /* 0x0001e2000c101534 */
[----:B------:R-:W-:Y:S05]  /*32f0*/  @!P0 BRA `(.L_x_47) ;  /* 0x0000000000048947 */ /* 0x000fea0003800000 */
[----:B------:R0:W5:Y:S02]  /*3300*/  LDG.E.LTC128B.U16 R18, desc[UR52][R8.64+0x10] ;  /* 0x0000103408127981 */ /* 0x000164000c1e1520 */
.L_x_47:
[----:B------:R-:W-:Y:S05]  /*3310*/  BSYNC B1 ;  /* 0x0000000000017941 */ /* 0x000fea0003800000 */
.L_x_46:
[----:B0----5:R-:W-:Y:S01]  /*3320*/  IMAD.U32 R12, R18, 0x10000, RZ ;  /* 0x00010000120c7824 */ /* 0x021fe200078e00ff */
[----:B------:R-:W-:Y:S01]  /*3330*/  ISETP.GT.AND P1, PT, R0, 0x8, P1 ;  /* 0x000000080000780c */ /* 0x000fe20000f24270 */
[----:B------:R-:W-:Y:S02]  /*3340*/  BSSY B1, `(.L_x_48) ;  /* 0x0000007000017945 */ /* 0x000fe40003800000 */
[----:B-1----:R-:W-:-:S04]  /*3350*/  FMUL R7, R12, R49 ;  /* 0x000000310c077220 */ /* 0x002fc80000400000 */
[----:B------:R-:W-:-:S05]  /*3360*/  FFMA R7, R46, R48, R7 ;  /* 0x000000302e077223 */ /* 0x000fca0000000007 */
[----:B------:R-:W-:-:S05]  /*3370*/  F2FP.BF16.F32.PACK_AB R7, RZ, R7 ;  /* 0x00000007ff07723e */ /* 0x000fca00000010ff */
[----:B------:R0:W-:Y:S01]  /*3380*/  @P0 STG.E.U16 desc[UR52][R10.64+0x10], R7 ;  /* 0x000010070a000986 */ /* 0x0001e2000c101534 */
[----:B------:R-:W-:Y:S05]  /*3390*/  @!P1 BRA `(.L_x_49) ;  /* 0x0000000000049947 */ /* 0x000fea0003800000 */
[----:B------:R1:W5:Y:S02]  /*33a0*/  LDG.E.LTC128B.U16 R18, desc[UR52][R8.64+0x12] ;  /* 0x0000123408127981 */ /* 0x000364000c1e1520 */
.L_x_49:
[----:B------:R-:W-:Y:S05]  /*33b0*/  BSYNC B1 ;  /* 0x0000000000017941 */ /* 0x000fea0003800000 */
.L_x_48:
        /* <DEDUP_REMOVED lines=10> */
.L_x_51:
[----:B------:R-:W-:Y:S05]  /*3460*/  BSYNC B1 ;  /* 0x0000000000017941 */ /* 0x000fea0003800000 */
.L_x_50:
[----:B0----5:R-:W-:Y:S01]  /*3470*/  IMAD.U32 R12, R18, 0x10000, RZ ;  /* 0x00010000120c7824 */ /* 0x021fe200078e00ff */
        /* <DEDUP_REMOVED lines=9> */
.L_x_53:
[----:B------:R-:W-:Y:S05]  /*3510*/  BSYNC B1 ;  /* 0x0000000000017941 */ /* 0x000fea0003800000 */
.L_x_52:
        /* <DEDUP_REMOVED lines=9> */
.L_x_55:
[----:B------:R-:W-:Y:S05]  /*35b0*/  BSYNC B1 ;  /* 0x0000000000017941 */ /* 0x000fea0003800000 */
.L_x_54:
[----:B0----5:R-:W-:Y:S01]  /*35c0*/  IMAD.U32 R12, R18, 0x10000, RZ ;  /* 0x00010000120c7824 */ /* 0x021fe200078e00ff */
        /* <DEDUP_REMOVED lines=8> */
.L_x_57:
[----:B------:R-:W-:Y:S05]  /*3650*/  BSYNC B1 ;  /* 0x0000000000017941 */ /* 0x000fea0003800000 */
.L_x_56:
        /* <DEDUP_REMOVED lines=10> */
.L_x_59:
[----:B------:R-:W-:Y:S05]  /*3700*/  BSYNC B1 ;  /* 0x0000000000017941 */ /* 0x000fea0003800000 */
.L_x_58:
        /* <DEDUP_REMOVED lines=10> */
.L_x_61:
[----:B------:R-:W-:Y:S05]  /*37b0*/  BSYNC B1 ;  /* 0x0000000000017941 */ /* 0x000fea0003800000 */
.L_x_60:
        /* <DEDUP_REMOVED lines=9> */
.L_x_63:
[----:B------:R-:W-:Y:S05]  /*3850*/  BSYNC B1 ;  /* 0x0000000000017941 */ /* 0x000fea0003800000 */
.L_x_62:
        /* <DEDUP_REMOVED lines=9> */
.L_x_65:
[----:B------:R-:W-:Y:S05]  /*38f0*/  BSYNC B1 ;  /* 0x0000000000017941 */ /* 0x000fea0003800000 */
.L_x_64:
        /* <DEDUP_REMOVED lines=10> */
.L_x_67:
[----:B------:R-:W-:Y:S05]  /*39a0*/  BSYNC B1 ;  /* 0x0000000000017941 */ /* 0x000fea0003800000 */
.L_x_66:
        /* <DEDUP_REMOVED lines=10> */
.L_x_69:
[----:B------:R-:W-:Y:S05]  /*3a50*/  BSYNC B1 ;  /* 0x0000000000017941 */ /* 0x000fea0003800000 */
.L_x_68:
        /* <DEDUP_REMOVED lines=9> */
.L_x_71:
[----:B------:R-:W-:Y:S05]  /*3af0*/  BSYNC B1 ;  /* 0x0000000000017941 */ /* 0x000fea0003800000 */
.L_x_70:
        /* <DEDUP_REMOVED lines=9> */
.L_x_73:
[----:B------:R-:W-:Y:S05]  /*3b90*/  BSYNC B1 ;  /* 0x0000000000017941 */ /* 0x000fea0003800000 */
.L_x_72:
        /* <DEDUP_REMOVED lines=10> */
.L_x_75:
[----:B------:R-:W-:Y:S05]  /*3c40*/  BSYNC B1 ;  /* 0x0000000000017941 */ /* 0x000fea0003800000 */
.L_x_74:
        /* <DEDUP_REMOVED lines=10> */
.L_x_77:
[----:B------:R-:W-:Y:S05]  /*3cf0*/  BSYNC B1 ;  /* 0x0000000000017941 */ /* 0x000fea0003800000 */
.L_x_76:
[----:B0--345:R-:W-:Y:S01]  /*3d00*/  IMAD.U32 R2, R18, 0x10000, RZ ;  /* 0x0001000012027824 */ /* 0x039fe200078e00ff */
        /* <DEDUP_REMOVED lines=8> */
.L_x_79:
[----:B------:R-:W-:Y:S05]  /*3d90*/  BSYNC B1 ;  /* 0x0000000000017941 */ /* 0x000fea0003800000 */
.L_x_78:
[----:B0----5:R-:W-:Y:S01]  /*3da0*/  IMAD.U32 R2, R18, 0x10000, RZ ;  /* 0x0001000012027824 */ /* 0x021fe200078e00ff */
[----:B------:R-:W-:Y:S01]  /*3db0*/  ISETP.GT.AND P1, PT, R0, 0x8, P1 ;  /* 0x000000080000780c */ /* 0x000fe20000f24270 */
[----:B------:R-:W-:Y:S02]  /*3dc0*/  BSSY B1, `(.L_x_80) ;  /* 0x000000a000017945 */ /* 0x000fe40003800000 */
[----:B------:R-:W-:Y:S01]  /*3dd0*/  FMUL R3, R2, R49 ;  /* 0x0000003102037220 */ /* 0x000fe20000400000 */
[----:B------:R-:W-:-:S03]  /*3de0*/  @P0 IMAD.MOV.U32 R2, RZ, RZ, R10 ;  /* 0x000000ffff020224 */ /* 0x000fc600078e000a */
[----:B------:R-:W-:-:S05]  /*3df0*/  FFMA R3, R30, R48, R3 ;  /* 0x000000301e037223 */ /* 0x000fca0000000003 */
[----:B------:R-:W-:-:S04]  /*3e00*/  F2FP.BF16.F32.PACK_AB R3, RZ, R3 ;  /* 0x00000003ff03723e */ /* 0x000fc800000010ff */
[----:B------:R-:W-:Y:S01]  /*3e10*/  PRMT R4, R3, 0x7610, R4 ;  /* 0x0000761003047816 */ /* 0x000fe20000000004 */
[----:B------:R-:W-:-:S05]  /*3e20*/  @P0 IMAD.MOV.U32 R3, RZ, RZ, R11 ;  /* 0x000000ffff030224 */ /* 0x000fca00078e000b */
[----:B------:R0:W-:Y:S01]  /*3e30*/  @P0 STG.E.U16 desc[UR52][R2.64+0x50], R4 ;  /* 0x0000500402000986 */ /* 0x0001e2000c101534 */
[----:B------:R-:W-:Y:S05]  /*3e40*/  @!P1 BRA `(.L_x_81) ;  /* 0x0000000000049947 */ /* 0x000fea0003800000 */
[----:B------:R4:W5:Y:S02]  /*3e50*/  LDG.E.LTC128B.U16 R18, desc[UR52][R8.64+0x52] ;  /* 0x0000523408127981 */ /* 0x000964000c1e1520 */
.L_x_81:
[----:B------:R-:W-:Y:S05]  /*3e60*/  BSYNC B1 ;  /* 0x0000000000017941 */ /* 0x000fea0003800000 */
.L_x_80:
[----:B------:R-:W-:Y:S05]  /*3e70*/  @!P1 BRA `(.L_x_82) ;  /* 0x0000000400e09947 */ /* 0x000fea0003800000 */
[----:B-----5:R-:W-:-:S04]  /*3e80*/  IMAD.U32 R18, R18, 0x10000, RZ ;  /* 0x0001000012127824 */ /* 0x020fc800078e00ff */
[----:B------:R-:W-:-:S04]  /*3e90*/  FMUL R18, R18, R49 ;  /* 0x0000003112127220 */ /* 0x000fc80000400000 */
[----:B------:R-:W-:-:S05]  /*3ea0*/  FFMA R18, R31, R48, R18 ;  /* 0x000000301f127223 */ /* 0x000fca0000000012 */
[----:B------:R-:W-:-:S05]  /*3eb0*/  F2FP.BF16.F32.PACK_AB R18, RZ, R18 ;  /* 0x00000012ff12723e */ /* 0x000fca00000010ff */
[----:B------:R0:W-:Y:S01]  /*3ec0*/  STG.E.U16 desc[UR52][R10.64+0x52], R18 ;  /* 0x000052120a007986 */ /* 0x0001e2000c101534 */
[----:B------:R-:W-:Y:S05]  /*3ed0*/  BRA `(.L_x_82) ;  /* 0x0000000400c87947 */ /* 0x000fea0003800000 */
.L_x_37:
[----:B------:R-:W-:Y:S01]  /*3ee0*/  ULDC.64 UR4, c[0x0][0x5c0] ;  /* 0x0001700000047ab9 */ /* 0x000fe20000000a00 */
[----:B------:R-:W-:Y:S01]  /*3ef0*/  ISETP.GT.AND P3, PT, R6, 0x1, PT ;  /* 0x000000010600780c */ /* 0x000fe20003f64270 */
[-C--:B------:R-:W-:Y:S01]  /*3f00*/  FMUL R40, R40, R48.reuse ;  /* 0x0000003028287220 */ /* 0x080fe20000400000 */
[----:B------:R-:W-:Y:S01]  /*3f10*/  LEA R2, P1, R60, UR4, 0x1 ;  /* 0x000000043c027c11 */ /* 0x000fe2000f8208ff */
[-C--:B------:R-:W-:Y:S01]  /*3f20*/  FMUL R41, R41, R48.reuse ;  /* 0x0000003029297220 */ /* 0x080fe20000400000 */
[----:B------:R-:W-:Y:S01]  /*3f30*/  SHF.L.U64.HI R65, R64, 0x4, R65 ;  /* 0x0000000440417819 */ /* 0x000fe20000010241 */
[-C--:B------:R-:W-:Y:S01]  /*3f40*/  FMUL R42, R42, R48.reuse ;  /* 0x000000302a2a7220 */ /* 0x080fe20000400000 */
[----:B------:R-:W-:Y:S01]  /*3f50*/  LEA.HI.X R3, R60, UR5, R5, 0x1, P1 ;  /* 0x000000053c037c11 */ /* 0x000fe200088f0c05 */
[-C--:B------:R-:W-:Y:S01]  /*3f60*/  FMUL R43, R43, R48.reuse ;  /* 0x000000302b2b7220 */ /* 0x080fe20000400000 */
[----:B------:R-:W-:Y:S01]  /*3f70*/  ISETP.GT.AND P1, PT, R0, RZ, P3 ;  /* 0x000000ff0000720c */ /* 0x000fe20001f24270 */
[----:B------:R-:W-:Y:S01]  /*3f80*/  FMUL R44, R44, R48 ;  /* 0x000000302c2c7220 */ /* 0x000fe20000400000 */
[----:B------:R-:W-:Y:S01]  /*3f90*/  F2FP.BF16.F32.PACK_AB R40, RZ, R40 ;  /* 0x00000028ff28723e */ /* 0x000fe200000010ff */
[-C--:B------:R-:W-:Y:S01]  /*3fa0*/  FMUL R45, R45, R48.reuse ;  /* 0x000000302d2d7220 */ /* 0x080fe20000400000 */
[----:B------:R-:W-:Y:S01]  /*3fb0*/  F2FP.BF16.F32.PACK_AB R41, RZ, R41 ;  /* 0x00000029ff29723e */ /* 0x000fe200000010ff */
[----:B------:R-:W-:Y:S01]  /*3fc0*/  FMUL R46, R46, R48 ;  /* 0x000000302e2e7220 */ /* 0x000fe20000400000 */
[----:B------:R-:W-:Y:S01]  /*3fd0*/  LEA R4, P4, R64, R2, 0x4 ;  /* 0x0000000240047211 */ /* 0x000fe200078820ff */
[----:B------:R-:W-:Y:S01]  /*3fe0*/  @P2 STG.E.U16 desc[UR52][R2.64], R40 ;  /* 0x0000002802002986 */ /* 0x000fe2000c101534 */
[----:B------:R-:W-:Y:S01]  /*3ff0*/  ISETP.GT.AND P2, PT, R6, 0x8, PT ;  /* 0x000000080600780c */ /* 0x000fe20003f44270 */
[-C--:B------:R-:W-:Y:S01]  /*4000*/  FMUL R47, R47, R48.reuse ;  /* 0x000000302f2f7220 */ /* 0x080fe20000400000 */
[C---:B------:R-:W-:Y:S01]  /*4010*/  ISETP.GT.AND P3, PT, R0.reuse, 0x8, P3 ;  /* 0x000000080000780c */ /* 0x040fe20001f64270 */
[----:B------:R-:W-:Y:S01]  /*4020*/  IMAD.X R5, R65, 0x1, R3, P4 ;  /* 0x0000000141057824 */ /* 0x000fe200020e0603 */
[C---:B------:R-:W-:Y:S01]  /*4030*/  ISETP.GT.AND P5, PT, R0.reuse, RZ, P2 ;  /* 0x000000ff0000720c */ /* 0x040fe200017a4270 */
[----:B------:R-:W-:Y:S01]  /*4040*/  @P1 STG.E.U16 desc[UR52][R2.64+0x2], R41 ;  /* 0x0000022902001986 */ /* 0x000fe2000c101534 */
[----:B------:R-:W-:Y:S01]  /*4050*/  ISETP.GT.AND P1, PT, R0, 0x8, P0 ;  /* 0x000000080000780c */ /* 0x000fe20000724270 */
[-C--:B------:R-:W-:Y:S01]  /*4060*/  FMUL R32, R32, R48.reuse ;  /* 0x0000003020207220 */ /* 0x080fe20000400000 */
[----:B------:R-:W-:Y:S01]  /*4070*/  ISETP.GT.AND P0, PT, R6, 0x9, PT ;  /* 0x000000090600780c */ /* 0x000fe20003f04270 */
[----:B------:R-:W-:Y:S01]  /*4080*/  FMUL R33, R33, R48 ;  /* 0x0000003021217220 */ /* 0x000fe20000400000 */
[----:B------:R-:W-:Y:S01]  /*4090*/  F2FP.BF16.F32.PACK_AB R42, RZ, R42 ;  /* 0x0000002aff2a723e */ /* 0x000fe200000010ff */
[-C--:B------:R-:W-:Y:S01]  /*40a0*/  FMUL R34, R34, R48.reuse ;  /* 0x0000003022227220 */ /* 0x080fe20000400000 */
[----:B------:R-:W-:Y:S01]  /*40b0*/  ISETP.GT.AND P4, PT, R0, RZ, P0 ;  /* 0x000000ff0000720c */ /* 0x000fe20000784270 */
[-C--:B------:R-:W-:Y:S01]  /*40c0*/  FMUL R35, R35, R48.reuse ;  /* 0x0000003023237220 */ /* 0x080fe20000400000 */
[----:B------:R-:W-:Y:S01]  /*40d0*/  F2FP.BF16.F32.PACK_AB R43, RZ, R43 ;  /* 0x0000002bff2b723e */ /* 0x000fe200000010ff */
[----:B------:R-:W-:Y:S01]  /*40e0*/  FMUL R36, R36, R48 ;  /* 0x0000003024247220 */ /* 0x000fe20000400000 */
[----:B------:R-:W-:Y:S01]  /*40f0*/  F2FP.BF16.F32.PACK_AB R44, RZ, R44 ;  /* 0x0000002cff2c723e */ /* 0x000fe200000010ff */
[-C--:B------:R-:W-:Y:S01]  /*4100*/  FMUL R37, R37, R48.reuse ;  /* 0x0000003025257220 */ /* 0x080fe20000400000 */
[----:B------:R-:W-:Y:S01]  /*4110*/  F2FP.BF16.F32.PACK_AB R45, RZ, R45 ;  /* 0x0000002dff2d723e */ /* 0x000fe200000010ff */
[----:B------:R-:W-:Y:S01]  /*4120*/  @P1 STG.E.U16 desc[UR52][R4.64], R42 ;  /* 0x0000002a04001986 */ /* 0x000fe2000c101534 */
[----:B------:R-:W-:Y:S01]  /*4130*/  ISETP.GT.AND P1, PT, R0, 0x8, P2 ;  /* 0x000000080000780c */ /* 0x000fe20001724270 */
[-C--:B------:R-:W-:Y:S01]  /*4140*/  FMUL R38, R38, R48.reuse ;  /* 0x0000003026267220 */ /* 0x080fe20000400000 */
[----:B------:R-:W-:Y:S01]  /*4150*/  ISETP.GT.AND P2, PT, R6, 0x10, PT ;  /* 0x000000100600780c */ /* 0x000fe20003f44270 */
[----:B------:R-:W-:Y:S01]  /*4160*/  @P3 STG.E.U16 desc[UR52][R4.64+0x2], R43 ;  /* 0x0000022b04003986 */ /* 0x000fe2000c101534 */
[----:B------:R-:W-:Y:S01]  /*4170*/  ISETP.GT.AND P3, PT, R0, 0x8, P0 ;  /* 0x000000080000780c */ /* 0x000fe20000764270 */
[-C--:B------:R-:W-:Y:S01]  /*4180*/  FMUL R39, R39, R48.reuse ;  /* 0x0000003027277220 */ /* 0x080fe20000400000 */
[----:B------:R-:W-:Y:S01]  /*4190*/  ISETP.GT.AND P0, PT, R6, 0x11, PT ;  /* 0x000000110600780c */ /* 0x000fe20003f04270 */
[----:B------:R-:W-:Y:S01]  /*41a0*/  @P5 STG.E.U16 desc[UR52][R2.64+0x10], R44 ;  /* 0x0000102c02005986 */ /* 0x000fe2000c101534 */
[----:B------:R-:W-:Y:S01]  /*41b0*/  ISETP.GT.AND P5, PT, R0, RZ, P2 ;  /* 0x000000ff0000720c */ /* 0x000fe200017a4270 */
[----:B------:R-:W-:Y:S01]  /*41c0*/  FMUL R24, R24, R48 ;  /* 0x0000003018187220 */ /* 0x000fe20000400000 */
[----:B------:R-:W-:Y:S01]  /*41d0*/  F2FP.BF16.F32.PACK_AB R46, RZ, R46 ;  /* 0x0000002eff2e723e */ /* 0x000fe200000010ff */
[----:B------:R-:W-:Y:S01]  /*41e0*/  @P4 STG.E.U16 desc[UR52][R2.64+0x12], R45 ;  /* 0x0000122d02004986 */ /* 0x000fe2000c101534 */
[----:B------:R-:W-:Y:S01]  /*41f0*/  ISETP.GT.AND P4, PT, R0, RZ, P0 ;  /* 0x000000ff0000720c */ /* 0x000fe20000784270 */
[----:B------:R-:W-:Y:S01]  /*4200*/  FMUL R25, R25, R48 ;  /* 0x0000003019197220 */ /* 0x000fe20000400000 */
[----:B------:R-:W-:Y:S01]  /*4210*/  F2FP.BF16.F32.PACK_AB R47, RZ, R47 ;  /* 0x0000002fff2f723e */ /* 0x000fe200000010ff */
[----:B------:R-:W-:Y:S01]  /*4220*/  @P1 STG.E.U16 desc[UR52][R4.64+0x10], R46 ;  /* 0x0000102e04001986 */ /* 0x000fe2000c101534 */
[----:B------:R-:W-:Y:S01]  /*4230*/  F2FP.BF16.F32.PACK_AB R32, RZ, R32 ;  /* 0x00000020ff20723e */ /* 0x000fe200000010ff */
[-C--:B------:R-:W-:Y:S01]  /*4240*/  FMUL R26, R26, R48.reuse ;  /* 0x000000301a1a7220 */ /* 0x080fe20000400000 */
[----:B------:R-:W-:Y:S01]  /*4250*/  F2FP.BF16.F32.PACK_AB R33, RZ, R33 ;  /* 0x00000021ff21723e */ /* 0x000fe200000010ff */
[----:B------:R-:W-:Y:S01]  /*4260*/  @P3 STG.E.U16 desc[UR52][R4.64+0x12], R47 ;  /* 0x0000122f04003986 */ /* 0x000fe2000c101534 */
[C---:B------:R-:W-:Y:S01]  /*4270*/  ISETP.GT.AND P2, PT, R0.reuse, 0x8, P2 ;  /* 0x000000080000780c */ /* 0x040fe20001744270 */
[-C--:B------:R-:W-:Y:S01]  /*4280*/  FMUL R27, R27, R48.reuse ;  /* 0x000000301b1b7220 */ /* 0x080fe20000400000 */
[----:B------:R-:W-:Y:S01]  /*4290*/  ISETP.GT.AND P0, PT, R0, 0x8, P0 ;  /* 0x000000080000780c */ /* 0x000fe20000704270 */
[----:B------:R-:W-:Y:S01]  /*42a0*/  @P5 STG.E.U16 desc[UR52][R2.64+0x20], R32 ;  /* 0x0000202002005986 */ /* 0x000fe2000c101534 */
[----:B------:R-:W-:Y:S01]  /*42b0*/  ISETP.GT.AND P5, PT, R6, 0x18, PT ;  /* 0x000000180600780c */ /* 0x000fe20003fa4270 */
[----:B------:R-:W-:Y:S01]  /*42c0*/  FMUL R28, R28, R48 ;  /* 0x000000301c1c7220 */ /* 0x000fe20000400000 */
[----:B------:R-:W-:Y:S01]  /*42d0*/  F2FP.BF16.F32.PACK_AB R34, RZ, R34 ;  /* 0x00000022ff22723e */ /* 0x000fe200000010ff */
[----:B------:R-:W-:Y:S01]  /*42e0*/  @P4 STG.E.U16 desc[UR52][R2.64+0x22], R33 ;  /* 0x0000222102004986 */ /* 0x000fe2000c101534 */
[----:B------:R-:W-:Y:S01]  /*42f0*/  ISETP.GT.AND P4, PT, R6, 0x19, PT ;  /* 0x000000190600780c */ /* 0x000fe20003f84270 */
[-C--:B------:R-:W-:Y:S01]  /*4300*/  FMUL R29, R29, R48.reuse ;  /* 0x000000301d1d7220 */ /* 0x080fe20000400000 */
[----:B------:R-:W-:Y:S01]  /*4310*/  ISETP.GT.AND P1, PT, R0, RZ, P5 ;  /* 0x000000ff0000720c */ /* 0x000fe20002f24270 */
[-C--:B------:R-:W-:Y:S01]  /*4320*/  FMUL R30, R30, R48.reuse ;  /* 0x000000301e1e7220 */ /* 0x080fe20000400000 */
[----:B------:R-:W-:Y:S01]  /*4330*/  ISETP.GT.AND P6, PT, R0, RZ, P4 ;  /* 0x000000ff0000720c */ /* 0x000fe200027c4270 */
[----:B------:R-:W-:Y:S01]  /*4340*/  @P2 STG.E.U16 desc[UR52][R4.64+0x20], R34 ;  /* 0x0000202204002986 */ /* 0x000fe2000c101534 */
[----:B------:R-:W-:Y:S01]  /*4350*/  F2FP.BF16.F32.PACK_AB R35, RZ, R35 ;  /* 0x00000023ff23723e */ /* 0x000fe200000010ff */
[----:B------:R-:W-:Y:S01]  /*4360*/  FMUL R31, R31, R48 ;  /* 0x000000301f1f7220 */ /* 0x000fe20000400000 */
[----:B------:R-:W-:-:S02]  /*4370*/  F2FP.BF16.F32.PACK_AB R36, RZ, R36 ;  /* 0x00000024ff24723e */ /* 0x000fc400000010ff */
[----:B------:R-:W-:Y:S01]  /*4380*/  F2FP.BF16.F32.PACK_AB R37, RZ, R37 ;  /* 0x00000025ff25723e */ /* 0x000fe200000010ff */
[----:B------:R-:W-:Y:S01]  /*4390*/  @P0 STG.E.U16 desc[UR52][R4.64+0x22], R35 ;  /* 0x0000222304000986 */ /* 0x000fe2000c101534 */
[----:B------:R-:W-:Y:S02]  /*43a0*/  ISETP.GT.AND P5, PT, R0, 0x8, P5 ;  /* 0x000000080000780c */ /* 0x000fe40002fa4270 */
[----:B------:R-:W-:Y:S01]  /*43b0*/  ISETP.GT.AND P3, PT, R6, 0x20, PT ;  /* 0x000000200600780c */ /* 0x000fe20003f64270 */
[----:B------:R-:W-:Y:S01]  /*43c0*/  @P1 STG.E.U16 desc[UR52][R2.64+0x30], R36 ;  /* 0x0000302402001986 */ /* 0x000fe2000c101534 */
[C---:B------:R-:W-:Y:S02]  /*43d0*/  ISETP.GT.AND P4, PT, R0.reuse, 0x8, P4 ;  /* 0x000000080000780c */ /* 0x040fe40002784270 */
[----:B------:R-:W-:Y:S01]  /*43e0*/  F2FP.BF16.F32.PACK_AB R38, RZ, R38 ;  /* 0x00000026ff26723e */ /* 0x000fe200000010ff */
[----:B------:R-:W-:Y:S01]  /*43f0*/  @P6 STG.E.U16 desc[UR52][R2.64+0x32], R37 ;  /* 0x0000322502006986 */ /* 0x000fe2000c101534 */
[----:B------:R-:W-:-:S02]  /*4400*/  ISETP.GT.AND P6, PT, R0, RZ, P3 ;  /* 0x000000ff0000720c */ /* 0x000fc40001fc4270 */
[----:B------:R-:W-:Y:S02]  /*4410*/  F2FP.BF16.F32.PACK_AB R39, RZ, R39 ;  /* 0x00000027ff27723e */ /* 0x000fe400000010ff */
[C---:B------:R-:W-:Y:S01]  /*4420*/  ISETP.GT.AND P2, PT, R6.reuse, 0x21, PT ;  /* 0x000000210600780c */ /* 0x040fe20003f44270 */
[----:B------:R-:W-:Y:S01]  /*4430*/  @P5 STG.E.U16 desc[UR52][R4.64+0x30], R38 ;  /* 0x0000302604005986 */ /* 0x000fe2000c101534 */
[----:B------:R-:W-:Y:S02]  /*4440*/  F2FP.BF16.F32.PACK_AB R24, RZ, R24 ;  /* 0x00000018ff18723e */ /* 0x000fe400000010ff */
[C---:B------:R-:W-:Y:S01]  /*4450*/  ISETP.GT.AND P1, PT, R6.reuse, 0x28, PT ;  /* 0x000000280600780c */ /* 0x040fe20003f24270 */
[----:B------:R-:W-:Y:S01]  /*4460*/  @P4 STG.E.U16 desc[UR52][R4.64+0x32], R39 ;  /* 0x0000322704004986 */ /* 0x000fe2000c101534 */
[----:B------:R-:W-:Y:S02]  /*4470*/  ISETP.GT.AND P0, PT, R6, 0x29, PT ;  /* 0x000000290600780c */ /* 0x000fe40003f04270 */
[C---:B------:R-:W-:Y:S01]  /*4480*/  ISETP.GT.AND P4, PT, R0.reuse, RZ, P2 ;  /* 0x000000ff0000720c */ /* 0x040fe20001784270 */
[----:B------:R-:W-:Y:S01]  /*4490*/  @P6 STG.E.U16 desc[UR52][R2.64+0x40], R24 ;  /* 0x0000401802006986 */ /* 0x000fe2000c101534 */
[----:B------:R-:W-:-:S02]  /*44a0*/  ISETP.GT.AND P3, PT, R0, 0x8, P3 ;  /* 0x000000080000780c */ /* 0x000fc40001f64270 */
[C---:B------:R-:W-:Y:S02]  /*44b0*/  ISETP.GT.AND P2, PT, R0.reuse, 0x8, P2 ;  /* 0x000000080000780c */ /* 0x040fe40001744270 */
[C---:B------:R-:W-:Y:S02]  /*44c0*/  ISETP.GT.AND P5, PT, R0.reuse, RZ, P1 ;  /* 0x000000ff0000720c */ /* 0x040fe40000fa4270 */
[C---:B------:R-:W-:Y:S02]  /*44d0*/  ISETP.GT.AND P6, PT, R0.reuse, RZ, P0 ;  /* 0x000000ff0000720c */ /* 0x040fe400007c4270 */
[----:B------:R-:W-:Y:S02]  /*44e0*/  ISETP.GT.AND P1, PT, R0, 0x8, P1 ;  /* 0x000000080000780c */ /* 0x000fe40000f24270 */
[----:B------:R-:W-:Y:S02]  /*44f0*/  F2FP.BF16.F32.PACK_AB R25, RZ, R25 ;  /* 0x00000019ff19723e */ /* 0x000fe400000010ff */
[----:B------:R-:W-:-:S02]  /*4500*/  F2FP.BF16.F32.PACK_AB R26, RZ, R26 ;  /* 0x0000001aff1a723e */ /* 0x000fc400000010ff */
[----:B------:R-:W-:Y:S01]  /*4510*/  F2FP.BF16.F32.PACK_AB R27, RZ, R27 ;  /* 0x0000001bff1b723e */ /* 0x000fe200000010ff */
[----:B------:R-:W-:Y:S01]  /*4520*/  @P4 STG.E.U16 desc[UR52][R2.64+0x42], R25 ;  /* 0x0000421902004986 */ /* 0x000fe2000c101534 */
[----:B------:R-:W-:Y:S02]  /*4530*/  ISETP.GT.AND P0, PT, R0, 0x8, P0 ;  /* 0x000000080000780c */ /* 0x000fe40000704270 */
[----:B------:R-:W-:Y:S01]  /*4540*/  F2FP.BF16.F32.PACK_AB R28, RZ, R28 ;  /* 0x0000001cff1c723e */ /* 0x000fe200000010ff */
[----:B------:R-:W-:Y:S01]  /*4550*/  @P3 STG.E.U16 desc[UR52][R4.64+0x40], R26 ;  /* 0x0000401a04003986 */ /* 0x000fe2000c101534 */
[----:B------:R-:W-:Y:S02]  /*4560*/  F2FP.BF16.F32.PACK_AB R29, RZ, R29 ;  /* 0x0000001dff1d723e */ /* 0x000fe400000010ff */
[----:B------:R-:W-:Y:S01]  /*4570*/  F2FP.BF16.F32.PACK_AB R30, RZ, R30 ;  /* 0x0000001eff1e723e */ /* 0x000fe200000010ff */
[----:B------:R-:W-:Y:S01]  /*4580*/  @P2 STG.E.U16 desc[UR52][R4.64+0x42], R27 ;  /* 0x0000421b04002986 */ /* 0x000fe2000c101534 */
[----:B------:R-:W-:-:S03]  /*4590*/  F2FP.BF16.F32.PACK_AB R31, RZ, R31 ;  /* 0x0000001fff1f723e */ /* 0x000fc600000010ff */
[----:B------:R-:W-:Y:S04]  /*45a0*/  @P5 STG.E.U16 desc[UR52][R2.64+0x50], R28 ;  /* 0x0000501c02005986 */ /* 0x000fe8000c101534 */
[----:B------:R0:W-:Y:S02]  /*45b0*/  @P6 STG.E.U16 desc[UR52][R2.64+0x52], R29 ;  /* 0x0000521d02006986 */ /* 0x0001e4000c101534 */
[----:B0-----:R-:W-:Y:S02]  /*45c0*/  @P1 IMAD.MOV.U32 R2, RZ, RZ, R4 ;  /* 0x000000ffff021224 */ /* 0x001fe400078e0004 */
[----:B------:R-:W-:-:S05]  /*45d0*/  @P1 IMAD.MOV.U32 R3, RZ, RZ, R5 ;  /* 0x000000ffff031224 */ /* 0x000fca00078e0005 */
[----:B------:R0:W-:Y:S04]  /*45e0*/  @P1 STG.E.U16 desc[UR52][R2.64+0x50], R30 ;  /* 0x0000501e02001986 */ /* 0x0001e8000c101534 */
[----:B------:R0:W-:Y:S02]  /*45f0*/  @P0 STG.E.U16 desc[UR52][R4.64+0x52], R31 ;  /* 0x0000521f04000986 */ /* 0x0001e4000c101534 */
.L_x_82:
[----:B------:R-:W-:Y:S05]  /*4600*/  BSYNC B0 ;  /* 0x0000000000007941 */ /* 0x000fea0003800000 */
.L_x_36:
[----:B0-----:R-:W-:Y:S01]  /*4610*/  IMAD.U32 R2, RZ, RZ, UR50 ;  /* 0x00000032ff027e24 */ /* 0x001fe2000f8e00ff */
[----:B------:R-:W-:Y:S01]  /*4620*/  ULDC.64 UR4, c[0x0][0x650] ;  /* 0x0001940000047ab9 */ /* 0x000fe20000000a00 */
[----:B------:R-:W-:Y:S01]  /*4630*/  IMAD.U32 R0, RZ, RZ, UR37 ;  /* 0x00000025ff007e24 */ /* 0x000fe2000f8e00ff */
[----:B------:R0:W-:Y:S01]  /*4640*/  SYNCS.ARRIVE.TRANS64.A1T0 RZ, [R56+UR44], RZ ;  /* 0x000000ff38ff79a7 */ /* 0x0001e2000810002c */
[----:B------:R-:W-:Y:S01]  /*4650*/  IMAD.U32 R3, RZ, RZ, UR51 ;  /* 0x00000033ff037e24 */ /* 0x000fe2000f8e00ff */
[C---:B------:R-:W-:Y:S01]  /*4660*/  LEA R16, P0, R2.reuse, R16, 0x1 ;  /* 0x0000001002107211 */ /* 0x040fe200078008ff */
[----:B-----5:R-:W-:Y:S02]  /*4670*/  IMAD.MOV.U32 R18, RZ, RZ, -0x1 ;  /* 0xffffffffff127424 */ /* 0x020fe400078e00ff */
[----:B------:R-:W-:Y:S01]  /*4680*/  IMAD.MOV.U32 R19, RZ, RZ, -0x1 ;  /* 0xffffffffff137424 */ /* 0x000fe200078e00ff */
[----:B------:R-:W-:Y:S01]  /*4690*/  LEA.HI.X R17, R2, R17, R0, 0x1, P0 ;  /* 0x0000001102117211 */ /* 0x000fe200000f0c00 */
[----:B------:R-:W-:Y:S01]  /*46a0*/  IMAD.MOV.U32 R2, RZ, RZ, -0x1 ;  /* 0xffffffffff027424 */ /* 0x000fe200078e00ff */
[----:B------:R-:W-:-:S02]  /*46b0*/  ISETP.GE.U32.AND P0, PT, R16, UR4, PT ;  /* 0x0000000410007c0c */ /* 0x000fc4000bf06070 */
[----:B------:R-:W-:Y:S02]  /*46c0*/  PRMT R0, RZ, 0x7610, R0 ;  /* 0x00007610ff007816 */ /* 0x000fe40000000000 */
[----:B------:R-:W-:-:S13]  /*46d0*/  ISETP.GE.U32.AND.EX P0, PT, R17, UR5, PT, P0 ;  /* 0x0000000511007c0c */ /* 0x000fda000bf06100 */
[----:B0-----:R-:W-:Y:S05]  /*46e0*/  @P0 BRA `(.L_x_83) ;  /* 0x00000004008c0947 */ /* 0x001fea0003800000 */
[----:B------:R-:W0:Y:S01]  /*46f0*/  S2UR UR6, SR_CTAID.X ;  /* 0x00000000000679c3 */ /* 0x000e220000002500 */
[----:B------:R-:W-:Y:S01]  /*4700*/  ULDC.64 UR4, c[0x0][0x628] ;  /* 0x00018a0000047ab9 */ /* 0x000fe20000000a00 */
[----:B------:R-:W-:Y:S01]  /*4710*/  ULDC UR7, c[0x0][0x150] ;  /* 0x0000540000077ab9 */ /* 0x000fe20000000800 */
[----:B------:R-:W-:Y:S01]  /*4720*/  ISETP.NE.U32.AND P0, PT, RZ, UR4, PT ;  /* 0x00000004ff007c0c */ /* 0x000fe2000bf05070 */
[----:B------:R-:W-:Y:S01]  /*4730*/  ULDC UR15, c[0x0][0x630] ;  /* 0x00018c00000f7ab9 */ /* 0x000fe20000000800 */
[C---:B------:R-:W-:Y:S01]  /*4740*/  R2UR UR16, R16.reuse ;  /* 0x00000000101072ca */ /* 0x040fe200000e0000 */
[----:B------:R-:W-:Y:S01]  /*4750*/  ULDC UR18, c[0x0][0x154] ;  /* 0x0000550000127ab9 */ /* 0x000fe20000000800 */
[----:B------:R-:W-:Y:S01]  /*4760*/  ISETP.NE.AND.EX P0, PT, RZ, UR5, PT, P0 ;  /* 0x00000005ff007c0c */ /* 0x000fe2000bf05300 */
[----:B------:R-:W1:Y:S01]  /*4770*/  S2UR UR20, SR_CTAID.Y ;  /* 0x00000000001479c3 */ /* 0x000e620000002600 */
[----:B------:R-:W-:Y:S02]  /*4780*/  R2UR UR17, R17 ;  /* 0x00000000111172ca */ /* 0x000fe400000e0000 */
[----:B------:R-:W-:-:S02]  /*4790*/  R2UR UR12, R16 ;  /* 0x00000000100c72ca */ /* 0x000fc400000e0000 */
[----:B------:R-:W-:Y:S02]  /*47a0*/  R2UR UR13, R17 ;  /* 0x00000000110d72ca */ /* 0x000fe400000e0000 */
[----:B0-----:R-:W-:-:S05]  /*47b0*/  I2FP.F32.U32 R0, UR6 ;  /* 0x0000000600007c45 */ /* 0x001fca0008201000 */
[----:B------:R-:W-:-:S04]  /*47c0*/  FMUL R0, R0, UR7 ;  /* 0x0000000700007c20 */ /* 0x000fc80008400000 */
[----:B------:R0:W0:Y:S01]  /*47d0*/  F2I.U32.TRUNC.NTZ R2, R0 ;  /* 0x0000000000027305 */ /* 0x000022000020f000 */
[----:B-1----:R-:W-:Y:S05]  /*47e0*/  @!P0 BRA `(.L_x_84) ;  /* 0x0000000000308947 */ /* 0x002fea0003800000 */
        /* <DEDUP_REMOVED lines=12> */
.L_x_84:
[----:B------:R-:W-:Y:S01]  /*48b0*/  USHF.R.U64 UR12, UR12, UR15, UR13 ;  /* 0x0000000f0c0c7299 */ /* 0x000fe2000800120d */
[----:B0-----:R-:W-:Y:S01]  /*48c0*/  I2FP.F32.U32 R0, UR20 ;  /* 0x0000001400007c45 */ /* 0x001fe20008201000 */
[----:B------:R-:W-:Y:S02]  /*48d0*/  USHF.R.U32.HI UR4, URZ, UR15, UR13 ;  /* 0x0000000f3f047299 */ /* 0x000fe4000801160d */
[----:B------:R-:W-:Y:S02]  /*48e0*/  UIADD3 UR7, UP0, URZ, -UR12, URZ ;  /* 0x8000000c3f077290 */ /* 0x000fe4000ff1e03f */
[----:B------:R-:W-:Y:S01]  /*48f0*/  FMUL R0, R0, UR18 ;  /* 0x0000001200007c20 */ /* 0x000fe20008400000 */
[----:B------:R-:W-:Y:S01]  /*4900*/  ULDC.64 UR10, c[0x0][0x620] ;  /* 0x00018800000a7ab9 */ /* 0x000fe20000000a00 */
[----:B------:R-:W-:Y:S01]  /*4910*/  UIADD3.X UR4, URZ, ~UR4, URZ, UP0, !UPT ;  /* 0x800000043f047290 */ /* 0x000fe200087fe43f */
[----:B------:R-:W-:Y:S01]  /*4920*/  UMOV UR8, UR16 ;  /* 0x0000001000087c82 */ /* 0x000fe20008000000 */
[----:B------:R-:W-:-:S02]  /*4930*/  UMOV UR9, UR17 ;  /* 0x0000001100097c82 */ /* 0x000fc40008000000 */
[----:B------:R-:W0:Y:S01]  /*4940*/  F2I.U32.TRUNC.NTZ R0, R0 ;  /* 0x0000000000007305 */ /* 0x000e22000020f000 */
[----:B------:R-:W-:Y:S01]  /*4950*/  UIMAD UR4, UR4, UR10, URZ ;  /* 0x0000000a040472a4 */ /* 0x000fe2000f8e023f */
[----:B------:R-:W-:Y:S01]  /*4960*/  R2UR UR17, R2 ;  /* 0x00000000021172ca */ /* 0x000fe200000e0000 */
[----:B------:R-:W-:Y:S02]  /*4970*/  UIMAD.WIDE.U32 UR8, UR7, UR10, UR8 ;  /* 0x0000000a070872a5 */ /* 0x000fe4000f8e0008 */
[----:B------:R-:W-:Y:S01]  /*4980*/  UIMAD UR7, UR7, UR11, UR4 ;  /* 0x0000000b070772a4 */ /* 0x000fe2000f8e0204 */
[----:B------:R-:W-:Y:S01]  /*4990*/  ULDC UR23, c[0x0][0x658] ;  /* 0x0001960000177ab9 */ /* 0x000fe20000000800 */
[----:B------:R-:W-:Y:S02]  /*49a0*/  UMOV UR15, 0xffffffff ;  /* 0xffffffff000f7882 */ /* 0x000fe40000000000 */
[----:B------:R-:W-:Y:S01]  /*49b0*/  UIADD3 UR7, UR9, UR7, URZ ;  /* 0x0000000709077290 */ /* 0x000fe2000fffe03f */
[----:B------:R-:W-:Y:S01]  /*49c0*/  ULDC UR10, c[0x0][0x618] ;  /* 0x00018600000a7ab9 */ /* 0x000fe20000000800 */
[----:B------:R-:W-:Y:S01]  /*49d0*/  ULDC.64 UR4, c[0x0][0x640] ;  /* 0x0001900000047ab9 */ /* 0x000fe20000000a00 */
[----:B------:R-:W-:Y:S01]  /*49e0*/  USHF.L.U32 UR19, UR15, UR23, URZ ;  /* 0x000000170f137299 */ /* 0x000fe2000800063f */
[----:B------:R-:W-:Y:S01]  /*49f0*/  ISETP.NE.U32.AND P0, PT, RZ, UR4, PT ;  /* 0x00000004ff007c0c */ /* 0x000fe2000bf05070 */
[----:B------:R-:W-:Y:S01]  /*4a00*/  USHF.R.U64 UR15, UR8, UR10, UR7 ;  /* 0x0000000a080f7299 */ /* 0x000fe20008001207 */
[----:B0-----:R-:W-:Y:S01]  /*4a10*/  R2UR UR11, R0 ;  /* 0x00000000000b72ca */ /* 0x001fe200000e0000 */
[----:B------:R-:W-:Y:S01]  /*4a20*/  USHF.R.U32.HI UR7, URZ, UR10, UR7 ;  /* 0x0000000a3f077299 */ /* 0x000fe20008011607 */
[----:B------:R-:W-:Y:S01]  /*4a30*/  ISETP.NE.AND.EX P0, PT, RZ, UR5, PT, P0 ;  /* 0x00000005ff007c0c */ /* 0x000fe2000bf05300 */
[----:B------:R-:W-:Y:S01]  /*4a40*/  ULDC UR22, c[0x0][0x608] ;  /* 0x0001820000167ab9 */ /* 0x000fe20000000800 */
[----:B------:R-:W-:-:S02]  /*4a50*/  UIADD3 UR8, -UR17, URZ, URZ ;  /* 0x0000003f11087290 */ /* 0x000fc4000fffe13f */
[----:B------:R-:W-:Y:S02]  /*4a60*/  USHF.R.U64 UR18, UR15, UR22, UR7 ;  /* 0x000000160f127299 */ /* 0x000fe40008001207 */
[----:B------:R-:W-:Y:S01]  /*4a70*/  USHF.R.U32.HI UR7, URZ, UR22, UR7 ;  /* 0x000000163f077299 */ /* 0x000fe20008011607 */
[----:B------:R-:W-:Y:S01]  /*4a80*/  UMOV UR16, 0x1 ;  /* 0x0000000100107882 */ /* 0x000fe20000000000 */
[----:B------:R-:W-:Y:S02]  /*4a90*/  ULDC UR21, c[0x0][0x144] ;  /* 0x0000510000157ab9 */ /* 0x000fe40000000800 */
[----:B------:R-:W-:Y:S01]  /*4aa0*/  USHF.R.U64 UR17, UR18, UR23, UR7 ;  /* 0x0000001712117299 */ /* 0x000fe20008001207 */
[----:B------:R-:W-:Y:S01]  /*4ab0*/  ULDC UR13, c[0x0][0x600] ;  /* 0x00018000000d7ab9 */ /* 0x000fe20000000800 */
[----:B------:R-:W-:Y:S02]  /*4ac0*/  UIADD3 UR22, -UR11, URZ, URZ ;  /* 0x0000003f0b167290 */ /* 0x000fe4000fffe13f */
[----:B------:R-:W-:-:S02]  /*4ad0*/  USHF.L.U32 UR16, UR16, UR23, URZ ;  /* 0x0000001710107299 */ /* 0x000fc4000800063f */
[----:B------:R-:W-:Y:S02]  /*4ae0*/  USHF.R.U32.HI UR11, URZ, UR23, UR7 ;  /* 0x000000173f0b7299 */ /* 0x000fe40008011607 */
[----:B------:R-:W-:Y:S02]  /*4af0*/  UIADD3 UR14, UR13, -0x1, URZ ;  /* 0xffffffff0d0e7890 */ /* 0x000fe4000fffe03f */
[----:B------:R-:W-:Y:S02]  /*4b00*/  ULOP3.LUT UR19, URZ, UR19, URZ, 0x33, !UPT ;  /* 0x000000133f137292 */ /* 0x000fe4000f8e333f */
[----:B------:R-:W-:Y:S01]  /*4b10*/  UIMAD UR23, UR21, UR8, UR6 ;  /* 0x00000008151772a4 */ /* 0x000fe2000f8e0206 */
[----:B------:R-:W-:Y:S01]  /*4b20*/  ULDC UR26, c[0x0][0x148] ;  /* 0x00005200001a7ab9 */ /* 0x000fe20000000800 */
[----:B------:R-:W-:Y:S01]  /*4b30*/  ULDC UR24, c[0x0][0x648] ;  /* 0x0001920000187ab9 */ /* 0x000fe20000000800 */
[----:B------:R-:W-:Y:S01]  /*4b40*/  ULDC UR25, c[0x0][0x638] ;  /* 0x00018e0000197ab9 */ /* 0x000fe20000000800 */
        /* <DEDUP_REMOVED lines=12> */
.L_x_85:
[----:B------:R-:W-:Y:S01]  /*4c10*/  UISETP.NE.AND UP0, UPT, UR38, URZ, UPT ;  /* 0x0000003f2600728c */ /* 0x000fe2000bf05270 */
[----:B------:R-:W-:Y:S01]  /*4c20*/  IMAD.MOV.U32 R0, RZ, RZ, 0x1 ;  /* 0x00000001ff007424 */ /* 0x000fe200078e00ff */
[----:B------:R-:W-:Y:S01]  /*4c30*/  USHF.R.U64 UR4, UR10, UR24, UR11 ;  /* 0x000000180a047299 */ /* 0x000fe2000800120b */
[----:B------:R-:W-:Y:S01]  /*4c40*/  IMAD.U32 R19, RZ, RZ, UR12 ;  /* 0x0000000cff137e24 */ /* 0x000fe2000f8e00ff */
[----:B------:R-:W-:Y:S02]  /*4c50*/  ULOP3.LUT UR19, UR18, UR19, URZ, 0xc0, !UPT ;  /* 0x0000001312137292 */ /* 0x000fe4000f8ec03f */
[----:B------:R-:W-:Y:S02]  /*4c60*/  UIADD3 UR5, -UR4, URZ, URZ ;  /* 0x0000003f04057290 */ /* 0x000fe4000fffe13f */
[----:B------:R-:W-:Y:S02]  /*4c70*/  ULOP3.LUT UR14, UR15, UR14, URZ, 0xc0, !UPT ;  /* 0x0000000e0f0e7292 */ /* 0x000fe4000f8ec03f */
[----:B------:R-:W-:-:S02]  /*4c80*/  UIMAD UR4, UR16, UR4, UR19 ;  /* 0x00000004100472a4 */ /* 0x000fc4000f8e0213 */
[----:B------:R-:W-:Y:S02]  /*4c90*/  @UP0 UIMAD UR23, UR26, UR22, UR20 ;  /* 0x000000161a1702a4 */ /* 0x000fe4000f8e0214 */
[----:B------:R-:W-:-:S03]  /*4ca0*/  UIMAD UR17, UR5, UR25, UR17 ;  /* 0x00000019051172a4 */ /* 0x000fc6000f8e0211 */
[----:B------:R-:W-:Y:S01]  /*4cb0*/  ULDC UR5, c[0x0][0x610] ;  /* 0x0001840000057ab9 */ /* 0x000fe20000000800 */
[----:B------:R-:W-:Y:S02]  /*4cc0*/  UIMAD UR17, UR17, UR13, UR14 ;  /* 0x0000000d111172a4 */ /* 0x000fe4000f8e020e */
[----:B------:R-:W-:-:S04]  /*4cd0*/  UIMAD UR4, UR4, UR5, UR23 ;  /* 0x00000005040472a4 */ /* 0x000fc8000f8e0217 */
[----:B------:R-:W-:Y:S02]  /*4ce0*/  USEL UR5, UR17, UR4, !UP0 ;  /* 0x0000000411057287 */ /* 0x000fe4000c000000 */
[----:B------:R-:W-:-:S04]  /*4cf0*/  USEL UR4, UR4, UR17, !UP0 ;  /* 0x0000001104047287 */ /* 0x000fc8000c000000 */
[----:B------:R-:W-:Y:S02]  /*4d00*/  IMAD.U32 R2, RZ, RZ, UR5 ;  /* 0x00000005ff027e24 */ /* 0x000fe4000f8e00ff */
[----:B------:R-:W-:-:S07]  /*4d10*/  IMAD.U32 R18, RZ, RZ, UR4 ;  /* 0x00000004ff127e24 */ /* 0x000fce000f8e00ff */
.L_x_83:
[----:B------:R-:W-:Y:S02]  /*4d20*/  LOP3.LUT P0, RZ, R0, 0xff, RZ, 0xc0, !PT ;  /* 0x000000ff00ff7812 */ /* 0x000fe4000780c0ff */
[----:B------:R-:W-:-:S11]  /*4d30*/  LOP3.LUT R62, R62, 0x1, RZ, 0x3c, !PT ;  /* 0x000000013e3e7812 */ /* 0x000fd600078e3cff */
[----:B------:R-:W-:Y:S05]  /*4d40*/  @P0 BRA `(.L_x_86) ;  /* 0xffffffcc001c0947 */ /* 0x000fea000383ffff */
[----:B------:R-:W-:Y:S05]  /*4d50*/  EXIT ;  /* 0x000000000000794d */ /* 0x000fea0003800000 */
.L_x_17:
[----:B------:R-:W-:-:S08]  /*4d60*/  ISETP.NE.AND P0, PT, RZ, UR6, PT ;  /* 0x00000006ff007c0c */ /* 0x000fd0000bf05270 */
[----:B------:R-:W0:-:S00]  /*4d70*/  USETMAXREG.DEALLOC.CTAPOOL 0x28 ;  /* 0x00000028000079c8 */ /* 0x000e0000080e0500 */
[----:B------:R-:W-:Y:S05]  /*4d80*/  @P0 EXIT ;  /* 0x000000000000094d */ /* 0x000fea0003800000 */
[----:B0-----:R-:W-:Y:S01]  /*4d90*/  LOP3.LUT P0, RZ, R0, 0xff, RZ, 0xc0, !PT ;  /* 0x000000ff00ff7812 */ /* 0x001fe2000780c0ff */
[----:B------:R-:W-:Y:S02]  /*4da0*/  IMAD.MOV.U32 R8, RZ, RZ, 0x1 ;  /* 0x00000001ff087424 */ /* 0x000fe400078e00ff */
[----:B------:R-:W-:-:S10]  /*4db0*/  IMAD.MOV.U32 R0, RZ, RZ, RZ ;  /* 0x000000ffff007224 */ /* 0x000fd400078e00ff */
[----:B------:R-:W-:Y:S05]  /*4dc0*/  @!P0 BRA `(.L_x_87) ;  /* 0x0000000c002c8947 */ /* 0x000fea0003800000 */
[----:B------:R-:W0:Y:S01]  /*4dd0*/  S2R R11, SR_CgaCtaId ;  /* 0x00000000000b7919 */ /* 0x000e220000008800 */
[----:B------:R-:W-:Y:S01]  /*4de0*/  LOP3.LUT P0, RZ, R3, 0x1f, RZ, 0xc0, !PT ;  /* 0x0000001f03ff7812 */ /* 0x000fe2000780c0ff */
[----:B------:R-:W-:Y:S01]  /*4df0*/  ULDC UR5, c[0x0][0x658] ;  /* 0x0001960000057ab9 */ /* 0x000fe20000000800 */
[----:B------:R-:W-:Y:S01]  /*4e00*/  UMOV UR6, 0xffffffff ;  /* 0xffffffff00067882 */ /* 0x000fe20000000000 */
[----:B------:R-:W-:Y:S01]  /*4e10*/  BSSY B0, `(.L_x_87) ;  /* 0x00000c6000007945 */ /* 0x000fe20003800000 */
[----:B------:R-:W-:Y:S01]  /*4e20*/  USHF.L.U32 UR6, UR6, UR5, URZ ;  /* 0x0000000506067299 */ /* 0x000fe2000800063f */
[C---:B------:R-:W-:Y:S01]  /*4e30*/  ISETP.NE.AND P3, PT, R4.reuse, RZ, PT ;  /* 0x000000ff0400720c */ /* 0x040fe20003f65270 */
[----:B------:R-:W-:Y:S01]  /*4e40*/  IMAD.MOV.U32 R9, RZ, RZ, 0x1 ;  /* 0x00000001ff097424 */ /* 0x000fe200078e00ff */
[----:B------:R-:W-:Y:S01]  /*4e50*/  ISETP.NE.OR P0, PT, R4, RZ, !P0 ;  /* 0x000000ff0400720c */ /* 0x000fe20004705670 */
[----:B------:R-:W-:Y:S01]  /*4e60*/  IMAD.MOV.U32 R8, RZ, RZ, 0x1 ;  /* 0x00000001ff087424 */ /* 0x000fe200078e00ff */
[----:B------:R-:W-:Y:S01]  /*4e70*/  ULDC UR4, c[0x0][0x600] ;  /* 0x0001800000047ab9 */ /* 0x000fe20000000800 */
[----:B------:R-:W-:Y:S01]  /*4e80*/  IMAD.MOV.U32 R0, RZ, RZ, RZ ;  /* 0x000000ffff007224 */ /* 0x000fe200078e00ff */
[----:B------:R-:W-:Y:S01]  /*4e90*/  UMOV UR7, 0x1 ;  /* 0x0000000100077882 */ /* 0x000fe20000000000 */
[----:B------:R-:W-:-:S02]  /*4ea0*/  UIADD3 UR19, UR39, 0x1, URZ ;  /* 0x0000000127137890 */ /* 0x000fc4000fffe03f */
[----:B------:R-:W-:Y:S02]  /*4eb0*/  ULOP3.LUT UR22, UR36, 0x2, URZ, 0xfc, !UPT ;  /* 0x0000000224167892 */ /* 0x000fe4000f8efc3f */
[----:B------:R-:W-:Y:S02]  /*4ec0*/  UIADD3 UR4, UR4, -0x1, URZ ;  /* 0xffffffff04047890 */ /* 0x000fe4000fffe03f */
[----:B------:R-:W-:Y:S02]  /*4ed0*/  USHF.L.U32 UR5, UR7, UR5, URZ ;  /* 0x0000000507057299 */ /* 0x000fe4000800063f */
[----:B------:R-:W-:Y:S01]  /*4ee0*/  ULOP3.LUT UR6, URZ, UR6, URZ, 0x33, !UPT ;  /* 0x000000063f067292 */ /* 0x000fe2000f8e333f */
[----:B------:R-:W-:Y:S01]  /*4ef0*/  ULDC.64 UR20, c[0x0][0x198] ;  /* 0x0000660000147ab9 */ /* 0x000fe20000000a00 */
[----:B0-----:R-:W-:-:S10]  /*4f00*/  LOP3.LUT R11, R11, 0x1, RZ, 0xc0, !PT ;  /* 0x000000010b0b7812 */ /* 0x001fd400078ec0ff */
.L_x_99:
[----:B------:R-:W-:-:S03]  /*4f10*/  UMOV UR7, 0xffffffff ;  /* 0xffffffff00077882 */ /* 0x000fc60000000000 */
[----:B------:R-:W-:Y:S05]  /*4f20*/  BRA.DIV UR7, `(.L_x_88) ;  /* 0x00000016079c7947 */ /* 0x000fea000b800000 */
[----:B------:R-:W-:-:S13]  /*4f30*/  ELECT P6, URZ, PT ;  /* 0x00000000003f782f */ /* 0x000fda00038c0000 */
.L_x_124:
[----:B------:R-:W0:Y:S01]  /*4f40*/  LDC R3, c[0x0][0x28c] ;  /* 0x0000a300ff037b82 */ /* 0x000e220000000800 */
[----:B------:R-:W-:Y:S01]  /*4f50*/  BSSY B1, `(.L_x_89) ;  /* 0x000003c000017945 */ /* 0x000fe20003800000 */
[----:B0-----:R-:W-:-:S13]  /*4f60*/  ISETP.LT.OR P6, PT, R3, 0x1, !P6 ;  /* 0x000000010300780c */ /* 0x001fda00077c1670 */
[----:B------:R-:W-:Y:S05]  /*4f70*/  @P6 BRA `(.L_x_90) ;  /* 0x0000000000e46947 */ /* 0x000fea0003800000 */
[----:B------:R-:W-:Y:S02]  /*4f80*/  IMAD R3, R2, 0x2, R11 ;  /* 0x0000000202037824 */ /* 0x000fe400078e020b */
[----:B------:R-:W-:Y:S02]  /*4f90*/  IMAD.SHL.U32 R18, R18, 0x40, RZ ;  /* 0x0000004012127824 */ /* 0x000fe400078e00ff */
[----:B------:R-:W-:Y:S02]  /*4fa0*/  IMAD.MOV.U32 R12, RZ, RZ, RZ ;  /* 0x000000ffff0c7224 */ /* 0x000fe400078e00ff */
[----:B------:R-:W-:Y:S02]  /*4fb0*/  IMAD.U32 R13, RZ, RZ, UR19 ;  /* 0x00000013ff0d7e24 */ /* 0x000fe4000f8e00ff */
[----:B------:R-:W-:Y:S02]  /*4fc0*/  IMAD.MOV.U32 R2, RZ, RZ, R8 ;  /* 0x000000ffff027224 */ /* 0x000fe400078e0008 */
[----:B------:R-:W-:-:S02]  /*4fd0*/  IMAD.MOV.U32 R4, RZ, RZ, R0 ;  /* 0x000000ffff047224 */ /* 0x000fc400078e0000 */
[----:B------:R-:W-:-:S07]  /*4fe0*/  IMAD R6, R3, 0x18, RZ ;  /* 0x0000001803067824 */ /* 0x000fce00078e02ff */
.L_x_94:
[----:B------:R-:W0:Y:S01]  /*4ff0*/  S2R R10, SR_CgaCtaId ;  /* 0x00000000000a7919 */ /* 0x000e220000008800 */
[----:B------:R-:W-:Y:S01]  /*5000*/  MOV R3, 0x400 ;  /* 0x0000040000037802 */ /* 0x000fe20000000f00 */
[----:B------:R-:W1:Y:S03]  /*5010*/  @!P3 LDC R5, c[0x0][0x500] ;  /* 0x00014000ff05bb82 */ /* 0x000e660000000800 */
[----:B0-----:R-:W-:Y:S02]  /*5020*/  LEA R7, R10, R3, 0x18 ;  /* 0x000000030a077211 */ /* 0x001fe400078ec0ff */
[----:B------:R-:W-:-:S03]  /*5030*/  SHF.L.U32 R3, R2, 0x1f, RZ ;  /* 0x0000001f02037819 */ /* 0x000fc600000006ff */
[----:B------:R-:W-:-:S04]  /*5040*/  IMAD R10, R4, 0x8, R7 ;  /* 0x00000008040a7824 */ /* 0x000fc800078e0207 */
[----:B------:R-:W0:Y:S02]  /*5050*/  SYNCS.PHASECHK.TRANS64.TRYWAIT P1, [R10+URZ+0x80], R3 ;  /* 0x000080030a0075a7 */ /* 0x000e24000802017f */
[----:B01----:R-:W-:Y:S05]  /*5060*/  @!P1 BRA `(.L_x_91) ;  /* 0x00000014006c9947 */ /* 0x003fea0003800000 */
.L_x_125:
[----:B------:R-:W-:Y:S01]  /*5070*/  UPRMT UR7, UR22, 0x9910, URZ ;  /* 0x0000991016077896 */ /* 0x000fe2000800003f */
[----:B------:R1:W-:Y:S03]  /*5080*/  @!P3 SYNCS.ARRIVE.TRANS64 RZ, [R10+URZ], R5 ;  /* 0x000000050affb9a7 */ /* 0x0003e6000800003f */
[----:B------:R-:W-:-:S06]  /*5090*/  UISETP.NE.AND UP0, UPT, UR7, 0x2, UPT ;  /* 0x000000020700788c */ /* 0x000fcc000bf05270 */
[----:B------:R-:W-:-:S13]  /*50a0*/  PLOP3.LUT P1, PT, PT, PT, UP0, 0x80, 0x0 ;  /* 0x000000000000781c */ /* 0x000fda0003f2f008 */
[----:B-1----:R-:W-:Y:S05]  /*50b0*/  @P1 BRA `(.L_x_92) ;  /* 0x0000000000041947 */ /* 0x002fea0003800000 */
[----:B------:R-:W-:Y:S01]  /*50c0*/  BPT.TRAP 0x1 ;  /* 0x000000040000795c */ /* 0x000fe20000300000 */
.L_x_92:
[----:B------:R-:W-:Y:S05]  /*50d0*/  @P0 BRA `(.L_x_93) ;  /* 0x0000000000040947 */ /* 0x000fea0003800000 */
[----:B------:R-:W-:Y:S01]  /*50e0*/  BPT.TRAP 0x1 ;  /* 0x000000040000795c */ /* 0x000fe20000300000 */
.L_x_93:
[----:B0-----:R-:W-:Y:S01]  /*50f0*/  IMAD R3, R4, 0x2, R11 ;  /* 0x0000000204037824 */ /* 0x001fe200078e020b */
[----:B------:R-:W-:Y:S01]  /*5100*/  R2UR UR9, R10 ;  /* 0x000000000a0972ca */ /* 0x000fe200000e0000 */
[--C-:B------:R-:W-:Y:S01]  /*5110*/  IMAD R5, R4, 0x2000, R7.reuse ;  /* 0x0000200004057824 */ /* 0x100fe200078e0207 */
[----:B------:R-:W-:Y:S01]  /*5120*/  UIADD3 UR14, UP0, UR20, 0xf0, URZ ;  /* 0x000000f0140e7890 */ /* 0x000fe2000ff1e03f */
[----:B------:R-:W-:Y:S01]  /*5130*/  IMAD R3, R3, 0x600, RZ ;  /* 0x0000060003037824 */ /* 0x000fe200078e02ff */
[----:B------:R-:W-:Y:S01]  /*5140*/  R2UR UR11, R18 ;  /* 0x00000000120b72ca */ /* 0x000fe200000e0000 */
[----:B------:R-:W-:Y:S01]  /*5150*/  VIADD R13, R13, 0xffffffff ;  /* 0xffffffff0d0d7836 */ /* 0x000fe20000000000 */
[----:B------:R-:W-:Y:S01]  /*5160*/  R2UR UR7, R5 ;  /* 0x00000000050772ca */ /* 0x000fe200000e0000 */
[----:B------:R-:W-:Y:S01]  /*5170*/  IMAD R3, R3, 0x2, R7 ;  /* 0x0000000203037824 */ /* 0x000fe200078e0207 */
[----:B------:R-:W-:Y:S01]  /*5180*/  R2UR UR10, R12 ;  /* 0x000000000c0a72ca */ /* 0x000fe200000e0000 */
[----:B------:R-:W-:Y:S01]  /*5190*/  UIADD3 UR24, UP1, UR20, 0x1f0, URZ ;  /* 0x000001f014187890 */ /* 0x000fe2000ff3e03f */
[----:B------:R-:W-:Y:S01]  /*51a0*/  R2UR UR12, R19 ;  /* 0x00000000130c72ca */ /* 0x000fe200000e0000 */
[----:B------:R-:W-:Y:S01]  /*51b0*/  UIADD3.X UR15, URZ, UR21, URZ, UP0, !UPT ;  /* 0x000000153f0f7290 */ /* 0x000fe200087fe43f */
[----:B------:R-:W-:Y:S01]  /*51c0*/  R2UR UR8, R3 ;  /* 0x00000000030872ca */ /* 0x000fe200000e0000 */
[----:B------:R-:W-:Y:S01]  /*51d0*/  VIADD R4, R4, 0x1 ;  /* 0x0000000104047836 */ /* 0x000fe20000000000 */
[----:B------:R-:W-:Y:S01]  /*51e0*/  R2UR UR18, R6 ;  /* 0x00000000061272ca */ /* 0x000fe200000e0000 */
[----:B------:R-:W-:Y:S01]  /*51f0*/  UIADD3.X UR25, URZ, UR21, URZ, UP1, !UPT ;  /* 0x000000153f197290 */ /* 0x000fe20008ffe43f */
[----:B------:R-:W-:Y:S01]  /*5200*/  ISETP.GT.AND P2, PT, R13, 0x1, PT ;  /* 0x000000010d00780c */ /* 0x000fe20003f44270 */
[----:B------:R-:W-:Y:S01]  /*5210*/  UMOV UR16, 0x0 ;  /* 0x0000000000107882 */ /* 0x000fe20000000000 */
[----:B------:R-:W-:Y:S01]  /*5220*/  UMOV UR17, 0x10000000 ;  /* 0x1000000000117882 */ /* 0x000fe20000000000 */
[----:B------:R-:W-:Y:S01]  /*5230*/  UIADD3 UR7, UR7, 0x200, URZ ;  /* 0x0000020007077890 */ /* 0x000fe2000fffe03f */
[----:B------:R-:W-:Y:S01]  /*5240*/  ISETP.NE.AND P1, PT, R4, 0x10, PT ;  /* 0x000000100400780c */ /* 0x000fe20003f25270 */
[----:B------:R-:W-:Y:S01]  /*5250*/  UMOV UR23, 0x30000 ;  /* 0x0003000000177882 */ /* 0x000fe20000000000 */
[----:B------:R-:W-:-:S02]  /*5260*/  VIADD R12, R12, 0x40 ;  /* 0x000000400c0c7836 */ /* 0x000fc40000000000 */
[----:B------:R-:W-:Y:S01]  /*5270*/  SEL R3, RZ, 0x1, P1 ;  /* 0x00000001ff037807 */ /* 0x000fe20000800000 */
[----:B------:R-:W-:Y:S01]  /*5280*/  UIADD3 UR13, UR8, 0x20200, URZ ;  /* 0x00020200080d7890 */ /* 0x000fe2000fffe03f */
[----:B------:R-:W-:Y:S02]  /*5290*/  SEL R4, R4, RZ, P1 ;  /* 0x000000ff04047207 */ /* 0x000fe40000800000 */
[----:B------:R-:W-:Y:S01]  /*52a0*/  UMOV UR8, UR7 ;  /* 0x0000000700087c82 */ /* 0x000fe20008000000 */
[----:B------:R-:W-:Y:S01]  /*52b0*/  LOP3.LUT R2, R2, R3, RZ, 0x3c, !PT ;  /* 0x0000000302027212 */ /* 0x000fe200078e3cff */
[----:B------:R0:W-:Y:S02]  /*52c0*/  UTMALDG.3D [UR8], [UR14], desc[UR16] ;  /* 0x000010080e0075b4 */ /* 0x0001e40008011000 */
[----:B0-----:R-:W-:Y:S01]  /*52d0*/  UMOV UR8, UR13 ;  /* 0x0000000d00087c82 */ /* 0x001fe20008000000 */
[----:B------:R-:W-:Y:S02]  /*52e0*/  UMOV UR11, UR18 ;  /* 0x00000012000b7c82 */ /* 0x000fe40008000000 */
[----:B------:R0:W-:Y:S02]  /*52f0*/  UTMALDG.3D.MULTICAST [UR8], [UR24], UR23, desc[UR16] ;  /* 0x00001008180073b4 */ /* 0x0001e40008011817 */
[----:B0-----:R-:W-:Y:S05]  /*5300*/  @P2 BRA `(.L_x_94) ;  /* 0xfffffffc00382947 */ /* 0x001fea000383ffff */
.L_x_90:
[----:B------:R-:W-:Y:S05]  /*5310*/  BSYNC B1 ;  /* 0x0000000000017941 */ /* 0x000fea0003800000 */
.L_x_89:
[----:B------:R-:W-:Y:S01]  /*5320*/  LOP3.LUT P4, RZ, R9, 0xff, RZ, 0xc0, !PT ;  /* 0x000000ff09ff7812 */ /* 0x000fe2000788c0ff */
[----:B------:R-:W-:Y:S01]  /*5330*/  VIADD R0, R0, UR39 ;  /* 0x0000002700007c36 */ /* 0x000fe20008000000 */
[----:B------:R-:W-:Y:S01]  /*5340*/  ULDC.64 UR8, c[0x0][0x650] ;  /* 0x0001940000087ab9 */ /* 0x000fe20000000a00 */
[----:B------:R-:W-:Y:S01]  /*5350*/  BSSY B1, `(.L_x_95) ;  /* 0x000006f000017945 */ /* 0x000fe20003800000 */
[----:B------:R-:W-:Y:S01]  /*5360*/  IMAD.MOV.U32 R18, RZ, RZ, -0x1 ;  /* 0xffffffffff127424 */ /* 0x000fe200078e00ff */
[----:B------:R-:W-:Y:S01]  /*5370*/  PRMT R9, RZ, 0x7610, R9 ;  /* 0x00007610ff097816 */ /* 0x000fe20000000009 */
[----:B------:R-:W-:Y:S01]  /*5380*/  IMAD.MOV.U32 R19, RZ, RZ, -0x1 ;  /* 0xffffffffff137424 */ /* 0x000fe200078e00ff */
[C---:B------:R-:W-:Y:S02]  /*5390*/  ISETP.GT.U32.AND P1, PT, R0.reuse, 0xf, PT ;  /* 0x0000000f0000780c */ /* 0x040fe40003f24070 */
[----:B------:R-:W-:Y:S02]  /*53a0*/  SHF.R.U32.HI R2, RZ, 0x4, R0 ;  /* 0x00000004ff027819 */ /* 0x000fe40000011600 */
[----:B------:R-:W-:-:S02]  /*53b0*/  LOP3.LUT R0, R0, 0xf, RZ, 0xc0, !PT ;  /* 0x0000000f00007812 */ /* 0x000fc400078ec0ff */
[----:B------:R-:W0:Y:S01]  /*53c0*/  @P4 S2R R4, SR_CgaCtaId ;  /* 0x0000000000044919 */ /* 0x000e220000008800 */
[----:B------:R-:W-:Y:S02]  /*53d0*/  @P4 MOV R3, 0x400 ;  /* 0x0000040000034802 */ /* 0x000fe40000000f00 */
[----:B------:R-:W-:-:S04]  /*53e0*/  LOP3.LUT R2, R2, 0x1, RZ, 0xc0, !PT ;  /* 0x0000000102027812 */ /* 0x000fc800078ec0ff */
[----:B------:R-:W-:Y:S02]  /*53f0*/  ISETP.NE.U32.AND P2, PT, R2, 0x1, PT ;  /* 0x000000010200780c */ /* 0x000fe40003f45070 */
[----:B0-----:R-:W-:Y:S01]  /*5400*/  @P4 LEA R3, R4, R3, 0x18 ;  /* 0x0000000304034211 */ /* 0x001fe200078ec0ff */
[----:B------:R-:W-:-:S03]  /*5410*/  IMAD.U32 R4, RZ, RZ, UR39 ;  /* 0x00000027ff047e24 */ /* 0x000fc6000f8e00ff */
[----:B------:R0:W-:Y:S01]  /*5420*/  @P4 SYNCS.ARRIVE.TRANS64.A1T0 RZ, [R3+URZ+0x138], RZ ;  /* 0x000138ff03ff49a7 */ /* 0x0001e2000810003f */
[----:B------:R-:W-:Y:S02]  /*5430*/  IADD3 R16, P4, R16, UR50, RZ ;  /* 0x0000003210107c10 */ /* 0x000fe4000ff9e0ff */
[----:B------:R-:W-:Y:S02]  /*5440*/  ISETP.LT.U32.AND P1, PT, R4, 0x10, P1 ;  /* 0x000000100400780c */ /* 0x000fe40000f21070 */
[----:B------:R-:W-:Y:S02]  /*5450*/  IADD3.X R17, R17, UR37, RZ, P4, !PT ;  /* 0x0000002511117c10 */ /* 0x000fe4000a7fe4ff */
[----:B------:R-:W-:Y:S02]  /*5460*/  ISETP.GE.U32.AND P4, PT, R16, UR8, PT ;  /* 0x0000000810007c0c */ /* 0x000fe4000bf86070 */
[----:B0-----:R-:W-:Y:S02]  /*5470*/  SEL R3, RZ, 0x1, !P1 ;  /* 0x00000001ff037807 */ /* 0x001fe40004800000 */
[----:B------:R-:W-:-:S02]  /*5480*/  ISETP.GE.U32.AND.EX P1, PT, R17, UR9, PT, P4 ;  /* 0x0000000911007c0c */ /* 0x000fc4000bf26140 */
[----:B------:R-:W-:-:S04]  /*5490*/  ISETP.GT.U32.AND P2, PT, R4, 0xf, !P2 ;  /* 0x0000000f0400780c */ /* 0x000fc80005744070 */
[----:B------:R-:W-:-:S04]  /*54a0*/  SEL R2, RZ, 0x1, !P2 ;  /* 0x00000001ff027807 */ /* 0x000fc80005000000 */
[--C-:B------:R-:W-:Y:S01]  /*54b0*/  LOP3.LUT R8, R2, R8, R3.reuse, 0x96, !PT ;  /* 0x0000000802087212 */ /* 0x100fe200078e9603 */
[----:B------:R-:W-:Y:S01]  /*54c0*/  IMAD.MOV.U32 R2, RZ, RZ, -0x1 ;  /* 0xffffffffff027424 */ /* 0x000fe200078e00ff */
[----:B------:R-:W-:Y:S01]  /*54d0*/  PRMT R3, RZ, 0x7610, R3 ;  /* 0x00007610ff037816 */ /* 0x000fe20000000003 */
[----:B------:R-:W-:Y:S06]  /*54e0*/  @P1 BRA `(.L_x_96) ;  /* 0x0000000400541947 */ /* 0x000fec0003800000 */
[----:B------:R-:W0:Y:S01]  /*54f0*/  S2UR UR7, SR_CTAID.X ;  /* 0x00000000000779c3 */ /* 0x000e220000002500 */
[----:B------:R-:W-:Y:S01]  /*5500*/  ULDC.64 UR8, c[0x0][0x628] ;  /* 0x00018a0000087ab9 */ /* 0x000fe20000000a00 */
[----:B------:R-:W-:Y:S01]  /*5510*/  ULDC UR10, c[0x0][0x150] ;  /* 0x00005400000a7ab9 */ /* 0x000fe20000000800 */
[----:B------:R-:W-:Y:S01]  /*5520*/  ISETP.NE.U32.AND P1, PT, RZ, UR8, PT ;  /* 0x00000008ff007c0c */ /* 0x000fe2000bf25070 */
[----:B------:R-:W-:Y:S01]  /*5530*/  ULDC UR11, c[0x0][0x630] ;  /* 0x00018c00000b7ab9 */ /* 0x000fe20000000800 */
[----:B------:R-:W-:Y:S01]  /*5540*/  ULDC UR13, c[0x0][0x154] ;  /* 0x00005500000d7ab9 */ /* 0x000fe20000000800 */
[----:B------:R-:W-:Y:S01]  /*5550*/  IMAD.MOV.U32 R2, RZ, RZ, R16 ;  /* 0x000000ffff027224 */ /* 0x000fe200078e0010 */
[----:B------:R-:W-:Y:S01]  /*5560*/  ISETP.NE.AND.EX P1, PT, RZ, UR9, PT, P1 ;  /* 0x00000009ff007c0c */ /* 0x000fe2000bf25310 */
[----:B------:R-:W1:Y:S01]  /*5570*/  S2UR UR12, SR_CTAID.Y ;  /* 0x00000000000c79c3 */ /* 0x000e620000002600 */
[----:B0-----:R-:W-:-:S05]  /*5580*/  I2FP.F32.U32 R3, UR7 ;  /* 0x0000000700037c45 */ /* 0x001fca0008201000 */
[----:B------:R-:W-:Y:S01]  /*5590*/  FMUL R10, R3, UR10 ;  /* 0x0000000a030a7c20 */ /* 0x000fe20008400000 */
[----:B------:R-:W-:-:S05]  /*55a0*/  IMAD.MOV.U32 R3, RZ, RZ, R17 ;  /* 0x000000ffff037224 */ /* 0x000fca00078e0011 */
[----:B------:R-:W-:Y:S05]  /*55b0*/  @!P1 BRA `(.L_x_97) ;  /* 0x0000000000289947 */ /* 0x000fea0003800000 */
[----:B------:R-:W-:Y:S02]  /*55c0*/  ULDC UR10, c[0x0][0x634] ;  /* 0x00018d00000a7ab9 */ /* 0x000fe40000000800 */
[----:B------:R-:W-:-:S05]  /*55d0*/  IADD3 R7, P1, R16, UR10, RZ ;  /* 0x0000000a10077c10 */ /* 0x000fca000ff3e0ff */
[----:B------:R-:W-:-:S04]  /*55e0*/  IMAD.X R13, RZ, RZ, R17, P1 ;  /* 0x000000ffff0d7224 */ /* 0x000fc800008e0611 */
[----:B------:R-:W-:-:S04]  /*55f0*/  IMAD.WIDE.U32 R4, R13, UR8, RZ ;  /* 0x000000080d047c25 */ /* 0x000fc8000f8e00ff */
[----:B------:R-:W-:-:S04]  /*5600*/  IMAD.WIDE.U32 R4, P1, R7, UR9, R4 ;  /* 0x0000000907047c25 */ /* 0x000fc8000f820004 */
[----:B------:R-:W-:-:S04]  /*5610*/  IMAD.WIDE.U32 R6, R7, UR8, RZ ;  /* 0x0000000807067c25 */ /* 0x000fc8000f8e00ff */
[----:B------:R-:W-:Y:S01]  /*5620*/  IMAD.X R3, RZ, RZ, RZ, P1 ;  /* 0x000000ffff037224 */ /* 0x000fe200008e06ff */
[----:B------:R-:W-:Y:S01]  /*5630*/  IADD3 RZ, P1, R7, R4, RZ ;  /* 0x0000000407ff7210 */ /* 0x000fe20007f3e0ff */
[----:B------:R-:W-:-:S04]  /*5640*/  IMAD.MOV.U32 R2, RZ, RZ, R5 ;  /* 0x000000ffff027224 */ /* 0x000fc800078e0005 */
[----:B------:R-:W-:-:S08]  /*5650*/  IMAD.WIDE.U32.X R2, R13, UR9, R2, P1 ;  /* 0x000000090d027c25 */ /* 0x000fd000088e0402 */
.L_x_97:
[--C-:B------:R-:W-:Y:S01]  /*5660*/  SHF.R.U64 R19, R2, UR11, R3.reuse ;  /* 0x0000000b02137c19 */ /* 0x100fe20008001203 */
[----:B------:R-:W0:Y:S01]  /*5670*/  F2I.U32.TRUNC.NTZ R10, R10 ;  /* 0x0000000a000a7305 */ /* 0x000e22000020f000 */
[----:B------:R-:W-:Y:S01]  /*5680*/  SHF.R.U32.HI R2, RZ, UR11, R3 ;  /* 0x0000000bff027c19 */ /* 0x000fe20008011603 */
[----:B------:R-:W-:Y:S01]  /*5690*/  ULDC.64 UR8, c[0x0][0x620] ;  /* 0x0001880000087ab9 */ /* 0x000fe20000000a00 */
[----:B------:R-:W-:Y:S01]  /*56a0*/  IADD3 R5, P1, RZ, -R19, RZ ;  /* 0x80000013ff057210 */ /* 0x000fe20007f3e0ff */
[----:B------:R-:W-:Y:S01]  /*56b0*/  ULDC.64 UR14, c[0x0][0x640] ;  /* 0x00019000000e7ab9 */ /* 0x000fe20000000a00 */
[----:B-1----:R-:W-:Y:S01]  /*56c0*/  I2FP.F32.U32 R4, UR12 ;  /* 0x0000000c00047c45 */ /* 0x002fe20008201000 */
[----:B------:R-:W-:Y:S02]  /*56d0*/  ULDC UR11, c[0x0][0x658] ;  /* 0x00019600000b7ab9 */ /* 0x000fe40000000800 */
[----:B------:R-:W-:Y:S01]  /*56e0*/  IMAD.X R2, RZ, RZ, ~R2, P1 ;  /* 0x000000ffff027224 */ /* 0x000fe200008e0e02 */
[----:B------:R-:W-:Y:S01]  /*56f0*/  ISETP.NE.U32.AND P1, PT, RZ, UR14, PT ;  /* 0x0000000eff007c0c */ /* 0x000fe2000bf25070 */
[----:B------:R-:W-:Y:S01]  /*5700*/  FMUL R6, R4, UR13 ;  /* 0x0000000d04067c20 */ /* 0x000fe20008400000 */
[----:B------:R-:W-:Y:S01]  /*5710*/  ULDC UR13, c[0x0][0x648] ;  /* 0x00019200000d7ab9 */ /* 0x000fe20000000800 */
[----:B------:R-:W-:Y:S01]  /*5720*/  IMAD R4, R2, UR8, RZ ;  /* 0x0000000802047c24 */ /* 0x000fe2000f8e02ff */
[----:B------:R-:W-:Y:S01]  /*5730*/  ISETP.NE.AND.EX P1, PT, RZ, UR15, PT, P1 ;  /* 0x0000000fff007c0c */ /* 0x000fe2000bf25310 */
[C---:B------:R-:W-:Y:S01]  /*5740*/  IMAD.WIDE.U32 R2, R5.reuse, UR8, R16 ;  /* 0x0000000805027c25 */ /* 0x040fe2000f8e0010 */
[----:B0-----:R-:W-:Y:S01]  /*5750*/  R2UR UR8, R10 ;  /* 0x000000000a0872ca */ /* 0x001fe200000e0000 */
[----:B------:R-:W0:Y:S01]  /*5760*/  F2I.U32.TRUNC.NTZ R6, R6 ;  /* 0x0000000600067305 */ /* 0x000e22000020f000 */
[----:B------:R-:W1:Y:S01]  /*5770*/  LDC R10, c[0x0][0x610] ;  /* 0x00018400ff0a7b82 */ /* 0x000e620000000800 */
[----:B------:R-:W-:Y:S01]  /*5780*/  IMAD R5, R5, UR9, R4 ;  /* 0x0000000905057c24 */ /* 0x000fe2000f8e0204 */
[----:B------:R-:W-:-:S03]  /*5790*/  ULDC UR9, c[0x0][0x618] ;  /* 0x0001860000097ab9 */ /* 0x000fc60000000800 */
[----:B------:R-:W-:-:S05]  /*57a0*/  IMAD.IADD R3, R3, 0x1, R5 ;  /* 0x0000000103037824 */ /* 0x000fca00078e0205 */
[--C-:B------:R-:W-:Y:S02]  /*57b0*/  SHF.R.U64 R12, R2, UR9, R3.reuse ;  /* 0x00000009020c7c19 */ /* 0x100fe40008001203 */
[----:B------:R-:W-:Y:S01]  /*57c0*/  SHF.R.U32.HI R3, RZ, UR9, R3 ;  /* 0x00000009ff037c19 */ /* 0x000fe20008011603 */
[----:B------:R-:W-:Y:S01]  /*57d0*/  ULDC UR9, c[0x0][0x608] ;  /* 0x0001820000097ab9 */ /* 0x000fe20000000800 */
[----:B0-----:R-:W-:Y:S02]  /*57e0*/  R2UR UR10, R6 ;  /* 0x00000000060a72ca */ /* 0x001fe400000e0000 */
[--C-:B------:R-:W-:Y:S02]  /*57f0*/  SHF.R.U64 R14, R12, UR9, R3.reuse ;  /* 0x000000090c0e7c19 */ /* 0x100fe40008001203 */
[----:B------:R-:W-:Y:S01]  /*5800*/  SHF.R.U32.HI R3, RZ, UR9, R3 ;  /* 0x00000009ff037c19 */ /* 0x000fe20008011603 */
[----:B------:R-:W-:-:S03]  /*5810*/  UIADD3 UR9, -UR8, URZ, URZ ;  /* 0x0000003f08097290 */ /* 0x000fc6000fffe13f */
[--C-:B------:R-:W-:Y:S01]  /*5820*/  SHF.R.U64 R15, R14, UR11, R3.reuse ;  /* 0x0000000b0e0f7c19 */ /* 0x100fe20008001203 */
[----:B------:R-:W-:Y:S01]  /*5830*/  ULDC UR8, c[0x0][0x144] ;  /* 0x0000510000087ab9 */ /* 0x000fe20000000800 */
[----:B------:R-:W-:-:S03]  /*5840*/  SHF.R.U32.HI R3, RZ, UR11, R3 ;  /* 0x0000000bff037c19 */ /* 0x000fc60008011603 */
[----:B------:R-:W-:Y:S01]  /*5850*/  IMAD.MOV.U32 R2, RZ, RZ, R15 ;  /* 0x000000ffff027224 */ /* 0x000fe200078e000f */
[----:B------:R-:W-:Y:S06]  /*5860*/  @!P1 BRA `(.L_x_98) ;  /* 0x0000000000289947 */ /* 0x000fec0003800000 */
        /* <DEDUP_REMOVED lines=10> */
.L_x_98:
[----:B------:R-:W-:Y:S01]  /*5910*/  UISETP.NE.AND UP0, UPT, UR38, URZ, UPT ;  /* 0x0000003f2600728c */ /* 0x000fe2000bf05270 */
[----:B------:R-:W-:Y:S01]  /*5920*/  SHF.R.U64 R3, R2, UR13, R3 ;  /* 0x0000000d02037c19 */ /* 0x000fe20008001203 */
[----:B------:R-:W-:Y:S01]  /*5930*/  UIADD3 UR10, -UR10, URZ, URZ ;  /* 0x0000003f0a0a7290 */ /* 0x000fe2000fffe13f */
[----:B------:R-:W-:Y:S01]  /*5940*/  LOP3.LUT R2, R14, UR6, RZ, 0xc0, !PT ;  /* 0x000000060e027c12 */ /* 0x000fe2000f8ec0ff */
[----:B------:R-:W-:Y:S01]  /*5950*/  UIMAD UR7, UR8, UR9, UR7 ;  /* 0x00000009080772a4 */ /* 0x000fe2000f8e0207 */
[----:B------:R-:W-:Y:S01]  /*5960*/  LOP3.LUT R5, R12, UR4, RZ, 0xc0, !PT ;  /* 0x000000040c057c12 */ /* 0x000fe2000f8ec0ff */
[----:B------:R-:W-:Y:S01]  /*5970*/  IMAD.MOV R4, RZ, RZ, -R3 ;  /* 0x000000ffff047224 */ /* 0x000fe200078e0a03 */
[----:B------:R-:W-:Y:S01]  /*5980*/  ULDC UR8, c[0x0][0x148] ;  /* 0x0000520000087ab9 */ /* 0x000fe20000000800 */
[----:B------:R-:W-:Y:S01]  /*5990*/  IMAD R3, R3, UR5, R2 ;  /* 0x0000000503037c24 */ /* 0x000fe2000f8e0202 */
[----:B------:R-:W-:Y:S02]  /*59a0*/  PLOP3.LUT P1, PT, PT, PT, UP0, 0x80, 0x0 ;  /* 0x000000000000781c */ /* 0x000fe40003f2f008 */
[----:B------:R-:W-:-:S03]  /*59b0*/  @UP0 UIMAD UR7, UR8, UR10, UR12 ;  /* 0x0000000a080702a4 */ /* 0x000fc6000f8e020c */
[----:B------:R-:W-:Y:S02]  /*59c0*/  ULDC UR8, c[0x0][0x638] ;  /* 0x00018e0000087ab9 */ /* 0x000fe40000000800 */
[----:B------:R-:W-:Y:S02]  /*59d0*/  IMAD R2, R4, UR8, R15 ;  /* 0x0000000804027c24 */ /* 0x000fe4000f8e020f */
[----:B-1----:R-:W-:Y:S01]  /*59e0*/  IMAD R10, R3, R10, UR7 ;  /* 0x00000007030a7e24 */ /* 0x002fe2000f8e020a */
[----:B------:R-:W-:Y:S01]  /*59f0*/  ULDC UR7, c[0x0][0x600] ;  /* 0x0001800000077ab9 */ /* 0x000fe20000000800 */
[----:B------:R-:W-:Y:S02]  /*5a00*/  IMAD.MOV.U32 R3, RZ, RZ, 0x1 ;  /* 0x00000001ff037424 */ /* 0x000fe400078e00ff */
[----:B------:R-:W-:-:S05]  /*5a10*/  IMAD R5, R2, UR7, R5 ;  /* 0x0000000702057c24 */ /* 0x000fca000f8e0205 */
[----:B------:R-:W-:Y:S02]  /*5a20*/  SEL R2, R5, R10, !P1 ;  /* 0x0000000a05027207 */ /* 0x000fe40004800000 */
[----:B------:R-:W-:-:S07]  /*5a30*/  SEL R18, R10, R5, !P1 ;  /* 0x000000050a127207 */ /* 0x000fce0004800000 */
.L_x_96:
[----:B------:R-:W-:Y:S05]  /*5a40*/  BSYNC B1 ;  /* 0x0000000000017941 */ /* 0x000fea0003800000 */
.L_x_95:
[----:B------:R-:W-:-:S13]  /*5a50*/  LOP3.LUT P1, RZ, R3, 0xff, RZ, 0xc0, !PT ;  /* 0x000000ff03ff7812 */ /* 0x000fda000782c0ff */
[----:B------:R-:W-:Y:S05]  /*5a60*/  @P1 BRA `(.L_x_99) ;  /* 0xfffffff400281947 */ /* 0x000fea000383ffff */
[----:B------:R-:W-:Y:S05]  /*5a70*/  BSYNC B0 ;  /* 0x0000000000007941 */ /* 0x000fea0003800000 */
.L_x_87:
[----:B------:R-:W-:-:S03]  /*5a80*/  UMOV UR7, 0xffffffff ;  /* 0xffffffff00077882 */ /* 0x000fc60000000000 */
[----:B------:R-:W-:Y:S05]  /*5a90*/  BRA.DIV UR7, `(.L_x_100) ;  /* 0x0000000a07f47947 */ /* 0x000fea000b800000 */
[----:B------:R-:W-:-:S13]  /*5aa0*/  ELECT P6, URZ, PT ;  /* 0x00000000003f782f */ /* 0x000fda00038c0000 */
.L_x_128:
[----:B------:R-:W-:Y:S04]  /*5ab0*/  BSSY B0, `(.L_x_101) ;  /* 0x0000098000007945 */ /* 0x000fe80003800000 */
[----:B------:R-:W-:Y:S05]  /*5ac0*/  @!P6 BRA `(.L_x_102) ;  /* 0x000000080058e947 */ /* 0x000fea0003800000 */
[----:B------:R-:W-:-:S04]  /*5ad0*/  ULOP3.LUT UR7, UR36, 0x2, URZ, 0xfc, !UPT ;  /* 0x0000000224077892 */ /* 0x000fc8000f8efc3f */
[----:B------:R-:W-:-:S06]  /*5ae0*/  UISETP.NE.AND UP0, UPT, UR7, 0x3, UPT ;  /* 0x000000030700788c */ /* 0x000fcc000bf05270 */
[----:B------:R-:W-:-:S13]  /*5af0*/  PLOP3.LUT P0, PT, PT, PT, UP0, 0x80, 0x0 ;  /* 0x000000000000781c */ /* 0x000fda0003f0f008 */
[----:B------:R-:W-:Y:S05]  /*5b00*/  @!P0 BRA `(.L_x_103) ;  /* 0x0000000000048947 */ /* 0x000fea0003800000 */
[----:B------:R-:W-:Y:S01]  /*5b10*/  BPT.TRAP 0x1 ;  /* 0x000000040000795c */ /* 0x000fe20000300000 */
.L_x_103:
[----:B------:R-:W0:Y:S01]  /*5b20*/  S2R R3, SR_CgaCtaId ;  /* 0x0000000000037919 */ /* 0x000e220000008800 */
[----:B------:R-:W-:-:S04]  /*5b30*/  MOV R2, 0x400 ;  /* 0x0000040000027802 */ /* 0x000fc80000000f00 */
[----:B0-----:R-:W-:Y:S02]  /*5b40*/  LEA R3, R3, R2, 0x18 ;  /* 0x0000000203037211 */ /* 0x001fe400078ec0ff */
[----:B------:R-:W-:-:S03]  /*5b50*/  SHF.L.U32 R2, R8, 0x1f, RZ ;  /* 0x0000001f08027819 */ /* 0x000fc600000006ff */
[----:B------:R-:W-:-:S04]  /*5b60*/  VIADD R3, R3, 0x80 ;  /* 0x0000008003037836 */ /* 0x000fc80000000000 */
[C---:B------:R-:W-:Y:S02]  /*5b70*/  IMAD R7, R0.reuse, 0x8, R3 ;  /* 0x0000000800077824 */ /* 0x040fe400078e0203 */
[----:B------:R-:W-:Y:S02]  /*5b80*/  VIADD R0, R0, 0x1 ;  /* 0x0000000100007836 */ /* 0x000fe40000000000 */
[----:B------:R-:W0:Y:S03]  /*5b90*/  SYNCS.PHASECHK.TRANS64.TRYWAIT P0, [R7+URZ], R2 ;  /* 0x00000002070075a7 */ /* 0x000e26000800017f */
[----:B------:R-:W-:-:S04]  /*5ba0*/  ISETP.NE.AND P1, PT, R0, 0x10, PT ;  /* 0x000000100000780c */ /* 0x000fc80003f25270 */
[----:B------:R-:W-:Y:S02]  /*5bb0*/  SEL R5, RZ, 0x1, P1 ;  /* 0x00000001ff057807 */ /* 0x000fe40000800000 */
[----:B------:R-:W-:Y:S02]  /*5bc0*/  SEL R0, R0, RZ, P1 ;  /* 0x000000ff00007207 */ /* 0x000fe40000800000 */
[----:B------:R-:W-:-:S03]  /*5bd0*/  LOP3.LUT R5, R8, R5, RZ, 0x3c, !PT ;  /* 0x0000000508057212 */ /* 0x000fc600078e3cff */
[----:B------:R-:W-:Y:S01]  /*5be0*/  IMAD R9, R0, 0x8, R3 ;  /* 0x0000000800097824 */ /* 0x000fe200078e0203 */
[----:B------:R-:W-:Y:S01]  /*5bf0*/  SHF.L.U32 R4, R5, 0x1f, RZ ;  /* 0x0000001f05047819 */ /* 0x000fe200000006ff */
[----:B0-----:R-:W-:Y:S06]  /*5c00*/  @!P0 BRA `(.L_x_104) ;  /* 0x0000000800b88947 */ /* 0x001fec0003800000 */
.L_x_129:
[----:B------:R-:W1:Y:S01]  /*5c10*/  SYNCS.PHASECHK.TRANS64.TRYWAIT P0, [R9+URZ], R4 ;  /* 0x00000004090075a7 */ /* 0x000e62000800017f */
[----:B------:R-:W-:-:S05]  /*5c20*/  VIADD R0, R0, 0x1 ;  /* 0x0000000100007836 */ /* 0x000fca0000000000 */
[----:B------:R-:W-:-:S04]  /*5c30*/  ISETP.NE.AND P1, PT, R0, 0x10, PT ;  /* 0x000000100000780c */ /* 0x000fc80003f25270 */
[----:B0-----:R-:W-:Y:S02]  /*5c40*/  SEL R2, RZ, 0x1, P1 ;  /* 0x00000001ff027807 */ /* 0x001fe40000800000 */
[----:B------:R-:W-:Y:S02]  /*5c50*/  SEL R0, R0, RZ, P1 ;  /* 0x000000ff00007207 */ /* 0x000fe40000800000 */
[----:B------:R-:W-:-:S03]  /*5c60*/  LOP3.LUT R7, R5, R2, RZ, 0x3c, !PT ;  /* 0x0000000205077212 */ /* 0x000fc600078e3cff */
[----:B------:R-:W-:Y:S01]  /*5c70*/  IMAD R6, R0, 0x8, R3 ;  /* 0x0000000800067824 */ /* 0x000fe200078e0203 */
[----:B------:R-:W-:Y:S01]  /*5c80*/  SHF.L.U32 R5, R7, 0x1f, RZ ;  /* 0x0000001f07057819 */ /* 0x000fe200000006ff */
[----:B-1----:R-:W-:Y:S06]  /*5c90*/  @!P0 BRA `(.L_x_105) ;  /* 0x0000000800a88947 */ /* 0x002fec0003800000 */
.L_x_130:
[----:B------:R-:W1:Y:S01]  /*5ca0*/  SYNCS.PHASECHK.TRANS64.TRYWAIT P0, [R6+URZ], R5 ;  /* 0x00000005060075a7 */ /* 0x000e62000800017f */
[----:B------:R-:W-:-:S05]  /*5cb0*/  VIADD R0, R0, 0x1 ;  /* 0x0000000100007836 */ /* 0x000fca0000000000 */
[----:B------:R-:W-:-:S04]  /*5cc0*/  ISETP.NE.AND P1, PT, R0, 0x10, PT ;  /* 0x000000100000780c */ /* 0x000fc80003f25270 */
[----:B------:R-:W-:Y:S02]  /*5cd0*/  SEL R2, RZ, 0x1, P1 ;  /* 0x00000001ff027807 */ /* 0x000fe40000800000 */
[----:B------:R-:W-:Y:S02]  /*5ce0*/  SEL R0, R0, RZ, P1 ;  /* 0x000000ff00007207 */ /* 0x000fe40000800000 */
[----:B------:R-:W-:-:S03]  /*5cf0*/  LOP3.LUT R7, R7, R2, RZ, 0x3c, !PT ;  /* 0x0000000207077212 */ /* 0x000fc600078e3cff */
[----:B0-----:R-:W-:Y:S01]  /*5d00*/  IMAD R9, R0, 0x8, R3 ;  /* 0x0000000800097824 */ /* 0x001fe200078e0203 */
[----:B------:R-:W-:Y:S01]  /*5d10*/  SHF.L.U32 R4, R7, 0x1f, RZ ;  /* 0x0000001f07047819 */ /* 0x000fe200000006ff */
[----:B-1----:R-:W-:Y:S06]  /*5d20*/  @!P0 BRA `(.L_x_106) ;  /* 0x0000000800988947 */ /* 0x002fec0003800000 */
.L_x_131:
        /* <DEDUP_REMOVED lines=9> */
.L_x_132:
        /* <DEDUP_REMOVED lines=9> */
.L_x_133:
        /* <DEDUP_REMOVED lines=9> */
.L_x_134:
        /* <DEDUP_REMOVED lines=9> */
.L_x_135:
        /* <DEDUP_REMOVED lines=9> */
.L_x_136:
        /* <DEDUP_REMOVED lines=9> */
.L_x_137:
        /* <DEDUP_REMOVED lines=9> */
.L_x_138:
        /* <DEDUP_REMOVED lines=9> */
.L_x_139:
        /* <DEDUP_REMOVED lines=9> */
.L_x_140:
        /* <DEDUP_REMOVED lines=9> */
.L_x_141:
        /* <DEDUP_REMOVED lines=9> */
.L_x_142:
[----:B------:R-:W1:Y:S01]  /*6360*/  SYNCS.PHASECHK.TRANS64.TRYWAIT P0, [R6+URZ], R5 ;  /* 0x00000005060075a7 */ /* 0x000e62000800017f */
[----:B------:R-:W-:-:S05]  /*6370*/  VIADD R0, R0, 0x1 ;  /* 0x0000000100007836 */ /* 0x000fca0000000000 */
[----:B------:R-:W-:-:S04]  /*6380*/  ISETP.NE.AND P1, PT, R0, 0x10, PT ;  /* 0x000000100000780c */ /* 0x000fc80003f25270 */
[----:B------:R-:W-:Y:S02]  /*6390*/  SEL R2, RZ, 0x1, P1 ;  /* 0x00000001ff027807 */ /* 0x000fe40000800000 */
[----:B------:R-:W-:Y:S02]  /*63a0*/  SEL R0, R0, RZ, P1 ;  /* 0x000000ff00007207 */ /* 0x000fe40000800000 */
[----:B------:R-:W-:Y:S01]  /*63b0*/  LOP3.LUT R2, R7, R2, RZ, 0x3c, !PT ;  /* 0x0000000207027212 */ /* 0x000fe200078e3cff */
[----:B-1----:R-:W-:Y:S06]  /*63c0*/  @!P0 BRA `(.L_x_118) ;  /* 0x0000000400e08947 */ /* 0x002fec0003800000 */
.L_x_143:
[----:B------:R-:W-:Y:S01]  /*63d0*/  IMAD R3, R0, 0x8, R3 ;  /* 0x0000000800037824 */ /* 0x000fe200078e0203 */
[----:B------:R-:W-:-:S07]  /*63e0*/  SHF.L.U32 R0, R2, 0x1f, RZ ;  /* 0x0000001f02007819 */ /* 0x000fce00000006ff */
.L_x_119:
[----:B--2---:R2:W3:Y:S02]  /*63f0*/  SYNCS.PHASECHK.TRANS64.TRYWAIT P0, [R3+URZ], R0 ;  /* 0x00000000030075a7 */ /* 0x0044e4000800017f */
[----:B---3--:R-:W-:Y:S05]  /*6400*/  @!P0 NANOSLEEP.SYNCS 0x989680 ;  /* 0x009896800000895d */ /* 0x008fea0003900000 */
[----:B------:R-:W3:Y:S02]  /*6410*/  @!P0 SYNCS.PHASECHK.TRANS64 P0, [R3+URZ], R0 ;  /* 0x00000000030085a7 */ /* 0x000ee4000800007f */
[----:B---3--:R-:W-:Y:S05]  /*6420*/  @!P0 BRA `(.L_x_119) ;  /* 0xfffffffc00f08947 */ /* 0x008fea000383ffff */
.L_x_102:
[----:B------:R-:W-:Y:S05]  /*6430*/  BSYNC B0 ;  /* 0x0000000000007941 */ /* 0x000fea0003800000 */
.L_x_101:
[----:B------:R-:W-:Y:S05]  /*6440*/  EXIT ;  /* 0x000000000000794d */ /* 0x000fea0003800000 */
.L_x_19:
[----:B0-----:R0:W1:Y:S02]  /*6450*/  SYNCS.PHASECHK.TRANS64.TRYWAIT P0, [R55+URZ], R0 ;  /* 0x00000000370075a7 */ /* 0x001064000800017f */
[----:B-1----:R-:W-:Y:S05]  /*6460*/  @!P0 NANOSLEEP.SYNCS 0x989680 ;  /* 0x009896800000895d */ /* 0x002fea0003900000 */
[----:B------:R-:W1:Y:S02]  /*6470*/  @!P0 SYNCS.PHASECHK.TRANS64 P0, [R55+URZ], R0 ;  /* 0x00000000370085a7 */ /* 0x000e64000800007f */
[----:B-1----:R-:W-:Y:S05]  /*6480*/  @!P0 BRA `(.L_x_19) ;  /* 0xfffffffc00f08947 */ /* 0x002fea000383ffff */
[----:B------:R-:W-:Y:S05]  /*6490*/  BRA `(.L_x_120) ;  /* 0xffffffb4005c7947 */ /* 0x000fea000383ffff */
.L_x_24:
[----:B-1----:R1:W2:Y:S02]  /*64a0*/  SYNCS.PHASECHK.TRANS64.TRYWAIT P1, [R3+URZ], R0 ;  /* 0x00000000030075a7 */ /* 0x0022a4000802017f */
[----:B--2---:R-:W-:Y:S05]  /*64b0*/  @!P1 NANOSLEEP.SYNCS 0x989680 ;  /* 0x009896800000995d */ /* 0x004fea0003900000 */
[----:B------:R-:W2:Y:S02]  /*64c0*/  @!P1 SYNCS.PHASECHK.TRANS64 P1, [R3+URZ], R0 ;  /* 0x00000000030095a7 */ /* 0x000ea4000802007f */
[----:B--2---:R-:W-:Y:S05]  /*64d0*/  @!P1 BRA `(.L_x_24) ;  /* 0xfffffffc00f09947 */ /* 0x004fea000383ffff */
[----:B------:R-:W-:Y:S05]  /*64e0*/  BRA `(.L_x_23) ;  /* 0xffffffb400c47947 */ /* 0x000fea000383ffff */
.L_x_29:
[----:B-1----:R-:W-:-:S04]  /*64f0*/  IMAD.U32 R5, RZ, RZ, UR4 ;  /* 0x00000004ff057e24 */ /* 0x002fc8000f8e00ff */
[----:B------:R1:W2:Y:S03]  /*6500*/  SYNCS.PHASECHK.TRANS64.TRYWAIT P1, [R5+URZ], R4 ;  /* 0x00000004050075a7 */ /* 0x0002a6000802017f */
[----:B--2---:R-:W-:Y:S05]  /*6510*/  @!P1 NANOSLEEP.SYNCS 0x989680 ;  /* 0x009896800000995d */ /* 0x004fea0003900000 */
[----:B------:R-:W2:Y:S02]  /*6520*/  @!P1 SYNCS.PHASECHK.TRANS64 P1, [R5+URZ], R4 ;  /* 0x00000004050095a7 */ /* 0x000ea4000802007f */
[----:B--2---:R-:W-:Y:S05]  /*6530*/  @!P1 BRA `(.L_x_29) ;  /* 0xfffffffc00ec9947 */ /* 0x004fea000383ffff */
[----:B------:R-:W-:Y:S05]  /*6540*/  BRA `(.L_x_28) ;  /* 0xffffffbc003c7947 */ /* 0x000fea000383ffff */
.L_x_35:
[----:B0-----:R0:W1:Y:S02]  /*6550*/  SYNCS.PHASECHK.TRANS64.TRYWAIT P0, [R55+URZ+0x10], R0 ;  /* 0x00001000370075a7 */ /* 0x001064000800017f */
[----:B-1----:R-:W-:Y:S05]  /*6560*/  @!P0 NANOSLEEP.SYNCS 0x989680 ;  /* 0x009896800000895d */ /* 0x002fea0003900000 */
[----:B------:R-:W1:Y:S02]  /*6570*/  @!P0 SYNCS.PHASECHK.TRANS64 P0, [R55+URZ+0x10], R0 ;  /* 0x00001000370085a7 */ /* 0x000e64000800007f */
[----:B-1----:R-:W-:Y:S05]  /*6580*/  @!P0 BRA `(.L_x_35) ;  /* 0xfffffffc00f08947 */ /* 0x002fea000383ffff */
[----:B------:R-:W-:Y:S05]  /*6590*/  BRA `(.L_x_121) ;  /* 0xffffffc4004c7947 */ /* 0x000fea000383ffff */
.L_x_88:
[----:B------:R-:W-:Y:S01]  /*65a0*/  BSSY B1, `(.L_x_122) ;  /* 0x0000006000017945 */ /* 0x000fe20003800000 */
[----:B------:R-:W-:-:S07]  /*65b0*/  IMAD.MOV.U32 R15, RZ, RZ, -0x1 ;  /* 0xffffffffff0f7424 */ /* 0x000fce00078e00ff */
[----:B-----5:R-:W-:Y:S05]  /*65c0*/  WARPSYNC.COLLECTIVE R15, `(.L_x_123) ;  /* 0x000000000f0c7348 */ /* 0x020fea0003c00000 */
[----:B------:R-:W-:Y:S02]  /*65d0*/  ELECT P6, UR62, PT ;  /* 0x00000000003e782f */ /* 0x000fe400038c0000 */
[----:B------:R-:W-:Y:S01]  /*65e0*/  MOV R14, UR62 ;  /* 0x0000003e000e7c02 */ /* 0x000fe20008000f00 */
[----:B-----5:R-:W-:Y:S10]  /*65f0*/  ENDCOLLECTIVE ;  /* 0x000000000000791b */ /* 0x020ff40003800000 */
.L_x_123:
[----:B------:R-:W-:Y:S05]  /*6600*/  BSYNC B1 ;  /* 0x0000000000017941 */ /* 0x000fea0003800000 */
.L_x_122:
[----:B------:R-:W-:Y:S05]  /*6610*/  BRA `(.L_x_124) ;  /* 0xffffffe800487947 */ /* 0x000fea000383ffff */
.L_x_91:
[----:B0-----:R0:W1:Y:S02]  /*6620*/  SYNCS.PHASECHK.TRANS64.TRYWAIT P1, [R10+URZ+0x80], R3 ;  /* 0x000080030a0075a7 */ /* 0x001064000802017f */
[----:B-1----:R-:W-:Y:S05]  /*6630*/  @!P1 NANOSLEEP.SYNCS 0x989680 ;  /* 0x009896800000995d */ /* 0x002fea0003900000 */
[----:B------:R-:W1:Y:S02]  /*6640*/  @!P1 SYNCS.PHASECHK.TRANS64 P1, [R10+URZ+0x80], R3 ;  /* 0x000080030a0095a7 */ /* 0x000e64000802007f */
[----:B-1----:R-:W-:Y:S05]  /*6650*/  @!P1 BRA `(.L_x_91) ;  /* 0xfffffffc00f09947 */ /* 0x002fea000383ffff */
[----:B------:R-:W-:Y:S05]  /*6660*/  BRA `(.L_x_125) ;  /* 0xffffffe800807947 */ /* 0x000fea000383ffff */
.L_x_100:
[----:B------:R-:W-:Y:S01]  /*6670*/  BSSY B0, `(.L_x_126) ;  /* 0x0000006000007945 */ /* 0x000fe20003800000 */
[----:B------:R-:W-:-:S07]  /*6680*/  IMAD.MOV.U32 R15, RZ, RZ, -0x1 ;  /* 0xffffffffff0f7424 */ /* 0x000fce00078e00ff */
[----:B-----5:R-:W-:Y:S05]  /*6690*/  WARPSYNC.COLLECTIVE R15, `(.L_x_127) ;  /* 0x000000000f0c7348 */ /* 0x020fea0003c00000 */
[----:B------:R-:W-:Y:S02]  /*66a0*/  ELECT P6, UR62, PT ;  /* 0x00000000003e782f */ /* 0x000fe400038c0000 */
[----:B------:R-:W-:Y:S01]  /*66b0*/  MOV R14, UR62 ;  /* 0x0000003e000e7c02 */ /* 0x000fe20008000f00 */
[----:B-----5:R-:W-:Y:S10]  /*66c0*/  ENDCOLLECTIVE ;  /* 0x000000000000791b */ /* 0x020ff40003800000 */
.L_x_127:
[----:B------:R-:W-:Y:S05]  /*66d0*/  BSYNC B0 ;  /* 0x0000000000007941 */ /* 0x000fea0003800000 */
.L_x_126:
[----:B------:R-:W-:Y:S05]  /*66e0*/  BRA `(.L_x_128) ;  /* 0xfffffff000f07947 */ /* 0x000fea000383ffff */
.L_x_104:
[----:B0-----:R0:W1:Y:S02]  /*66f0*/  SYNCS.PHASECHK.TRANS64.TRYWAIT P0, [R7+URZ], R2 ;  /* 0x00000002070075a7 */ /* 0x001064000800017f */
[----:B-1----:R-:W-:Y:S05]  /*6700*/  @!P0 NANOSLEEP.SYNCS 0x989680 ;  /* 0x009896800000895d */ /* 0x002fea0003900000 */
[----:B------:R-:W1:Y:S02]  /*6710*/  @!P0 SYNCS.PHASECHK.TRANS64 P0, [R7+URZ], R2 ;  /* 0x00000002070085a7 */ /* 0x000e64000800007f */
[----:B-1----:R-:W-:Y:S05]  /*6720*/  @!P0 BRA `(.L_x_104) ;  /* 0xfffffffc00f08947 */ /* 0x002fea000383ffff */
[----:B------:R-:W-:Y:S05]  /*6730*/  BRA `(.L_x_129) ;  /* 0xfffffff400347947 */ /* 0x000fea000383ffff */
.L_x_105:
[----:B0-----:R0:W1:Y:S02]  /*6740*/  SYNCS.PHASECHK.TRANS64.TRYWAIT P0, [R9+URZ], R4 ;  /* 0x00000004090075a7 */ /* 0x001064000800017f */
[----:B-1----:R-:W-:Y:S05]  /*6750*/  @!P0 NANOSLEEP.SYNCS 0x989680 ;  /* 0x009896800000895d */ /* 0x002fea0003900000 */
[----:B------:R-:W1:Y:S02]  /*6760*/  @!P0 SYNCS.PHASECHK.TRANS64 P0, [R9+URZ], R4 ;  /* 0x00000004090085a7 */ /* 0x000e64000800007f */
[----:B-1----:R-:W-:Y:S05]  /*6770*/  @!P0 BRA `(.L_x_105) ;  /* 0xfffffffc00f08947 */ /* 0x002fea000383ffff */
[----:B------:R-:W-:Y:S05]  /*6780*/  BRA `(.L_x_130) ;  /* 0xfffffff400447947 */ /* 0x000fea000383ffff */
.L_x_106:
[----:B0-----:R0:W1:Y:S02]  /*6790*/  SYNCS.PHASECHK.TRANS64.TRYWAIT P0, [R6+URZ], R5 ;  /* 0x00000005060075a7 */ /* 0x001064000800017f */
[----:B-1----:R-:W-:Y:S05]  /*67a0*/  @!P0 NANOSLEEP.SYNCS 0x989680 ;  /* 0x009896800000895d */ /* 0x002fea0003900000 */
[----:B------:R-:W1:Y:S02]  /*67b0*/  @!P0 SYNCS.PHASECHK.TRANS64 P0, [R6+URZ], R5 ;  /* 0x00000005060085a7 */ /* 0x000e64000800007f */
[----:B-1----:R-:W-:Y:S05]  /*67c0*/  @!P0 BRA `(.L_x_106) ;  /* 0xfffffffc00f08947 */ /* 0x002fea000383ffff */
[----:B------:R-:W-:Y:S05]  /*67d0*/  BRA `(.L_x_131) ;  /* 0xfffffff400547947 */ /* 0x000fea000383ffff */
.L_x_107:
[----:B0-----:R0:W1:Y:S02]  /*67e0*/  SYNCS.PHASECHK.TRANS64.TRYWAIT P0, [R9+URZ], R4 ;  /* 0x00000004090075a7 */ /* 0x001064000800017f */
[----:B-1----:R-:W-:Y:S05]  /*67f0*/  @!P0 NANOSLEEP.SYNCS 0x989680 ;  /* 0x009896800000895d */ /* 0x002fea0003900000 */
[----:B------:R-:W1:Y:S02]  /*6800*/  @!P0 SYNCS.PHASECHK.TRANS64 P0, [R9+URZ], R4 ;  /* 0x00000004090085a7 */ /* 0x000e64000800007f */
[----:B-1----:R-:W-:Y:S05]  /*6810*/  @!P0 BRA `(.L_x_107) ;  /* 0xfffffffc00f08947 */ /* 0x002fea000383ffff */
[----:B------:R-:W-:Y:S05]  /*6820*/  BRA `(.L_x_132) ;  /* 0xfffffff400647947 */ /* 0x000fea000383ffff */
.L_x_108:
[----:B0-----:R0:W1:Y:S02]  /*6830*/  SYNCS.PHASECHK.TRANS64.TRYWAIT P0, [R6+URZ], R5 ;  /* 0x00000005060075a7 */ /* 0x001064000800017f */
[----:B-1----:R-:W-:Y:S05]  /*6840*/  @!P0 NANOSLEEP.SYNCS 0x989680 ;  /* 0x009896800000895d */ /* 0x002fea0003900000 */
[----:B------:R-:W1:Y:S02]  /*6850*/  @!P0 SYNCS.PHASECHK.TRANS64 P0, [R6+URZ], R5 ;  /* 0x00000005060085a7 */ /* 0x000e64000800007f */
[----:B-1----:R-:W-:Y:S05]  /*6860*/  @!P0 BRA `(.L_x_108) ;  /* 0xfffffffc00f08947 */ /* 0x002fea000383ffff */
[----:B------:R-:W-:Y:S05]  /*6870*/  BRA `(.L_x_133) ;  /* 0xfffffff400747947 */ /* 0x000fea000383ffff */
.L_x_109:
[----:B0-----:R0:W1:Y:S02]  /*6880*/  SYNCS.PHASECHK.TRANS64.TRYWAIT P0, [R9+URZ], R4 ;  /* 0x00000004090075a7 */ /* 0x001064000800017f */
[----:B-1----:R-:W-:Y:S05]  /*6890*/  @!P0 NANOSLEEP.SYNCS 0x989680 ;  /* 0x009896800000895d */ /* 0x002fea0003900000 */
[----:B------:R-:W1:Y:S02]  /*68a0*/  @!P0 SYNCS.PHASECHK.TRANS64 P0, [R9+URZ], R4 ;  /* 0x00000004090085a7 */ /* 0x000e64000800007f */
[----:B-1----:R-:W-:Y:S05]  /*68b0*/  @!P0 BRA `(.L_x_109) ;  /* 0xfffffffc00f08947 */ /* 0x002fea000383ffff */
[----:B------:R-:W-:Y:S05]  /*68c0*/  BRA `(.L_x_134) ;  /* 0xfffffff400847947 */ /* 0x000fea000383ffff */
.L_x_110:
[----:B0-----:R0:W1:Y:S02]  /*68d0*/  SYNCS.PHASECHK.TRANS64.TRYWAIT P0, [R6+URZ], R5 ;  /* 0x00000005060075a7 */ /* 0x001064000800017f */
[----:B-1----:R-:W-:Y:S05]  /*68e0*/  @!P0 NANOSLEEP.SYNCS 0x989680 ;  /* 0x009896800000895d */ /* 0x002fea0003900000 */
[----:B------:R-:W1:Y:S02]  /*68f0*/  @!P0 SYNCS.PHASECHK.TRANS64 P0, [R6+URZ], R5 ;  /* 0x00000005060085a7 */ /* 0x000e64000800007f */
[----:B-1----:R-:W-:Y:S05]  /*6900*/  @!P0 BRA `(.L_x_110) ;  /* 0xfffffffc00f08947 */ /* 0x002fea000383ffff */
[----:B------:R-:W-:Y:S05]  /*6910*/  BRA `(.L_x_135) ;  /* 0xfffffff400947947 */ /* 0x000fea000383ffff */
.L_x_111:
[----:B0-----:R0:W1:Y:S02]  /*6920*/  SYNCS.PHASECHK.TRANS64.TRYWAIT P0, [R9+URZ], R4 ;  /* 0x00000004090075a7 */ /* 0x001064000800017f */
[----:B-1----:R-:W-:Y:S05]  /*6930*/  @!P0 NANOSLEEP.SYNCS 0x989680 ;  /* 0x009896800000895d */ /* 0x002fea0003900000 */
[----:B------:R-:W1:Y:S02]  /*6940*/  @!P0 SYNCS.PHASECHK.TRANS64 P0, [R9+URZ], R4 ;  /* 0x00000004090085a7 */ /* 0x000e64000800007f */
[----:B-1----:R-:W-:Y:S05]  /*6950*/  @!P0 BRA `(.L_x_111) ;  /* 0xfffffffc00f08947 */ /* 0x002fea000383ffff */
[----:B------:R-:W-:Y:S05]  /*6960*/  BRA `(.L_x_136) ;  /* 0xfffffff400a47947 */ /* 0x000fea000383ffff */
.L_x_112:
[----:B0-----:R0:W1:Y:S02]  /*6970*/  SYNCS.PHASECHK.TRANS64.TRYWAIT P0, [R6+URZ], R5 ;  /* 0x00000005060075a7 */ /* 0x001064000800017f */
[----:B-1----:R-:W-:Y:S05]  /*6980*/  @!P0 NANOSLEEP.SYNCS 0x989680 ;  /* 0x009896800000895d */ /* 0x002fea0003900000 */
[----:B------:R-:W1:Y:S02]  /*6990*/  @!P0 SYNCS.PHASECHK.TRANS64 P0, [R6+URZ], R5 ;  /* 0x00000005060085a7 */ /* 0x000e64000800007f */
[----:B-1----:R-:W-:Y:S05]  /*69a0*/  @!P0 BRA `(.L_x_112) ;  /* 0xfffffffc00f08947 */ /* 0x002fea000383ffff */
[----:B------:R-:W-:Y:S05]  /*69b0*/  BRA `(.L_x_137) ;  /* 0xfffffff400b47947 */ /* 0x000fea000383ffff */
.L_x_113:
[----:B0-----:R0:W1:Y:S02]  /*69c0*/  SYNCS.PHASECHK.TRANS64.TRYWAIT P0, [R9+URZ], R4 ;  /* 0x00000004090075a7 */ /* 0x001064000800017f */
[----:B-1----:R-:W-:Y:S05]  /*69d0*/  @!P0 NANOSLEEP.SYNCS 0x989680 ;  /* 0x009896800000895d */ /* 0x002fea0003900000 */
[----:B------:R-:W1:Y:S02]  /*69e0*/  @!P0 SYNCS.PHASECHK.TRANS64 P0, [R9+URZ], R4 ;  /* 0x00000004090085a7 */ /* 0x000e64000800007f */
[----:B-1----:R-:W-:Y:S05]  /*69f0*/  @!P0 BRA `(.L_x_113) ;  /* 0xfffffffc00f08947 */ /* 0x002fea000383ffff */
[----:B------:R-:W-:Y:S05]  /*6a00*/  BRA `(.L_x_138) ;  /* 0xfffffff400c47947 */ /* 0x000fea000383ffff */
.L_x_114:
[----:B0-----:R0:W1:Y:S02]  /*6a10*/  SYNCS.PHASECHK.TRANS64.TRYWAIT P0, [R6+URZ], R5 ;  /* 0x00000005060075a7 */ /* 0x001064000800017f */
[----:B-1----:R-:W-:Y:S05]  /*6a20*/  @!P0 NANOSLEEP.SYNCS 0x989680 ;  /* 0x009896800000895d */ /* 0x002fea0003900000 */
[----:B------:R-:W1:Y:S02]  /*6a30*/  @!P0 SYNCS.PHASECHK.TRANS64 P0, [R6+URZ], R5 ;  /* 0x00000005060085a7 */ /* 0x000e64000800007f */
[----:B-1----:R-:W-:Y:S05]  /*6a40*/  @!P0 BRA `(.L_x_114) ;  /* 0xfffffffc00f08947 */ /* 0x002fea000383ffff */
[----:B------:R-:W-:Y:S05]  /*6a50*/  BRA `(.L_x_139) ;  /* 0xfffffff400d47947 */ /* 0x000fea000383ffff */
.L_x_115:
[----:B0-----:R0:W1:Y:S02]  /*6a60*/  SYNCS.PHASECHK.TRANS64.TRYWAIT P0, [R9+URZ], R4 ;  /* 0x00000004090075a7 */ /* 0x001064000800017f */
[----:B-1----:R-:W-:Y:S05]  /*6a70*/  @!P0 NANOSLEEP.SYNCS 0x989680 ;  /* 0x009896800000895d */ /* 0x002fea0003900000 */
[----:B------:R-:W1:Y:S02]  /*6a80*/  @!P0 SYNCS.PHASECHK.TRANS64 P0, [R9+URZ], R4 ;  /* 0x00000004090085a7 */ /* 0x000e64000800007f */
[----:B-1----:R-:W-:Y:S05]  /*6a90*/  @!P0 BRA `(.L_x_115) ;  /* 0xfffffffc00f08947 */ /* 0x002fea000383ffff */
[----:B------:R-:W-:Y:S05]  /*6aa0*/  BRA `(.L_x_140) ;  /* 0xfffffff400e47947 */ /* 0x000fea000383ffff */
.L_x_116:
[----:B0-----:R0:W1:Y:S02]  /*6ab0*/  SYNCS.PHASECHK.TRANS64.TRYWAIT P0, [R6+URZ], R5 ;  /* 0x00000005060075a7 */ /* 0x001064000800017f */
[----:B-1----:R-:W-:Y:S05]  /*6ac0*/  @!P0 NANOSLEEP.SYNCS 0x989680 ;  /* 0x009896800000895d */ /* 0x002fea0003900000 */
[----:B------:R-:W1:Y:S02]  /*6ad0*/  @!P0 SYNCS.PHASECHK.TRANS64 P0, [R6+URZ], R5 ;  /* 0x00000005060085a7 */ /* 0x000e64000800007f */
[----:B-1----:R-:W-:Y:S05]  /*6ae0*/  @!P0 BRA `(.L_x_116) ;  /* 0xfffffffc00f08947 */ /* 0x002fea000383ffff */
[----:B------:R-:W-:Y:S05]  /*6af0*/  BRA `(.L_x_141) ;  /* 0xfffffff400f47947 */ /* 0x000fea000383ffff */
.L_x_117:
[----:B0-----:R0:W1:Y:S02]  /*6b00*/  SYNCS.PHASECHK.TRANS64.TRYWAIT P0, [R9+URZ], R4 ;  /* 0x00000004090075a7 */ /* 0x001064000800017f */
[----:B-1----:R-:W-:Y:S05]  /*6b10*/  @!P0 NANOSLEEP.SYNCS 0x989680 ;  /* 0x009896800000895d */ /* 0x002fea0003900000 */
[----:B------:R-:W1:Y:S02]  /*6b20*/  @!P0 SYNCS.PHASECHK.TRANS64 P0, [R9+URZ], R4 ;  /* 0x00000004090085a7 */ /* 0x000e64000800007f */
[----:B-1----:R-:W-:Y:S05]  /*6b30*/  @!P0 BRA `(.L_x_117) ;  /* 0xfffffffc00f08947 */ /* 0x002fea000383ffff */
[----:B------:R-:W-:Y:S05]  /*6b40*/  BRA `(.L_x_142) ;  /* 0xfffffff800047947 */ /* 0x000fea000383ffff */
.L_x_118:
[----:B-1----:R1:W2:Y:S02]  /*6b50*/  SYNCS.PHASECHK.TRANS64.TRYWAIT P0, [R6+URZ], R5 ;  /* 0x00000005060075a7 */ /* 0x0022a4000800017f */
[----:B--2---:R-:W-:Y:S05]  /*6b60*/  @!P0 NANOSLEEP.SYNCS 0x989680 ;  /* 0x009896800000895d */ /* 0x004fea0003900000 */
[----:B------:R-:W2:Y:S02]  /*6b70*/  @!P0 SYNCS.PHASECHK.TRANS64 P0, [R6+URZ], R5 ;  /* 0x00000005060085a7 */ /* 0x000ea4000800007f */
[----:B--2---:R-:W-:Y:S05]  /*6b80*/  @!P0 BRA `(.L_x_118) ;  /* 0xfffffffc00f08947 */ /* 0x004fea000383ffff */
[----:B------:R-:W-:Y:S05]  /*6b90*/  BRA `(.L_x_143) ;  /* 0xfffffff8000c7947 */ /* 0x000fea000383ffff */
.L_x_144:
[----:B------:R-:W-:-:S00]  /*6ba0*/  BRA `(.L_x_144) ;  /* 0xfffffffc00fc7947 */ /* 0x000fc0000383ffff */
[----:B------:R-:W-:-:S00]  /*6bb0*/  NOP ;  /* 0x0000000000007918 */ /* 0x000fc00000000000 */
        /* <DEDUP_REMOVED lines=12> */
.L_x_145:


//--------------------- .nv.global.init           --------------------------
	.section	.nv.global.init,"aw",@progbits
.nv.global.init:
	.type		$str$22,@object
	.size		$str$22,($str$23 - $str$22)
$str$22:
        /*0000*/ 	.byte	0x6b, 0x5f, 0x74, 0x69, 0x6c, 0x65, 0x5f, 0x63, 0x6f, 0x75, 0x6e, 0x74, 0x20, 0x3e, 0x3d, 0x20
        /*0010*/ 	.byte	0x31, 0x00
	.type		$str$23,@object
	.size		$str$23,(__unnamed_1 - $str$23)
$str$23:
        /*0012*/ 	.byte	0x2f, 0x74, 0x6d, 0x70, 0x2f, 0x63, 0x75, 0x74, 0x6c, 0x61, 0x73, 0x73, 0x5f, 0x73, 0x77, 0x65
        /*0022*/ 	.byte	0x65, 0x70, 0x5f, 0x73, 0x72, 0x63, 0x2f, 0x69, 0x6e, 0x63, 0x6c, 0x75, 0x64, 0x65, 0x2f, 0x63
        /*0032*/ 	.byte	0x75, 0x74, 0x6c, 0x61, 0x73, 0x73, 0x2f, 0x67, 0x65, 0x6d, 0x6d, 0x2f, 0x63, 0x6f, 0x6c, 0x6c
        /*0042*/ 	.byte	0x65, 0x63, 0x74, 0x69, 0x76, 0x65, 0x2f, 0x73, 0x6d, 0x39, 0x30, 0x5f, 0x6d, 0x6d, 0x61, 0x5f
        /*0052*/ 	.byte	0x74, 0x6d, 0x61, 0x5f, 0x67, 0x6d, 0x6d, 0x61, 0x5f, 0x73, 0x73, 0x5f, 0x77, 0x61, 0x72, 0x70
        /*0062*/ 	.byte	0x73, 0x70, 0x65, 0x63, 0x69, 0x61, 0x6c, 0x69, 0x7a, 0x65, 0x64, 0x2e, 0x68, 0x70, 0x70, 0x00
	.type		__unnamed_1,@object
	.size		__unnamed_1,(.L_0 - __unnamed_1)
__unnamed_1:
        /*0072*/ 	.byte	0x76, 0x6f, 0x69, 0x64, 0x20, 0x63, 0x75, 0x74, 0x6c, 0x61, 0x73, 0x73, 0x3a, 0x3a, 0x67, 0x65
        /* <DEDUP_REMOVED lines=180> */
        /*0bc2*/ 	.byte	0x64, 0x65, 0x6e, 0x74, 0x69, 0x74, 0x79, 0x5d, 0x00
.L_0:


//--------------------- .nv.shared._ZN7cutlass13device_kernelINS_4gemm6kernel13GemmUniversalIN4cute5tupleIJiiiiEEENS1_10collective13CollectiveMmaINS1_34MainloopSm90TmaGmmaWarpSpecializedILi16ENS5_IJNS4_1CILi2EEENSA_ILi1EEESC_EEENS1_32KernelTmaWarpSpecializedPingpongEEENS5_IJNSA_ILi64EEENSA_ILi48EEESG_EEENS_10bfloat16_tENS5_IJlSC_lEEESJ_SK_NS4_8TiledMMAINS4_8MMA_AtomIJNS4_4SM904GMMA27MMA_64x16x16_F32BF16BF16_SSILNSO_5MajorE0ELSQ_0ELNSO_7ScaleInE1ELSR_1EEEEEENS4_6LayoutINS5_IJSC_SC_SC_EEENS5_IJNSA_ILi0EEESW_SW_EEEEENS5_IJNS4_10UnderscoreESZ_SZ_EEEEENS4_13SM90_TMA_LOADENS4_14ComposedLayoutINS4_7SwizzleILi3ELi4ELi3EEENS4_18smem_ptr_flag_bitsILi16EEENSU_INS5_IJNSA_ILi8EEESG_EEENS5_IJSG_SC_EEEEEEEvNS4_8identityENS4_23SM90_TMA_LOAD_MULTICASTES1C_vS1D_EENS_8epilogue10collective6detail29Sm90TmaWarpSpecializedAdapterINS1H_15DefaultEpilogueISJ_SK_SK_NS1G_6thread17LinearCombinationISJ_Li1EffLNS1L_9ScaleType4KindE0ELNS_15FloatRoundStyleE2ESJ_EENS1_15EpilogueDefaultEEEEEvvEEEEvNT_6ParamsE --------------------------
	.section	.nv.shared._ZN7cutlass13device_kernelINS_4gemm6kernel13GemmUniversalIN4cute5tupleIJiiiiEEENS1_10collective13CollectiveMmaINS1_34MainloopSm90TmaGmmaWarpSpecializedILi16ENS5_IJNS4_1CILi2EEENSA_ILi1EEESC_EEENS1_32KernelTmaWarpSpecializedPingpongEEENS5_IJNSA_ILi64EEENSA_ILi48EEESG_EEENS_10bfloat16_tENS5_IJlSC_lEEESJ_SK_NS4_8TiledMMAINS4_8MMA_AtomIJNS4_4SM904GMMA27MMA_64x16x16_F32BF16BF16_SSILNSO_5MajorE0ELSQ_0ELNSO_7ScaleInE1ELSR_1EEEEEENS4_6LayoutINS5_IJSC_SC_SC_EEENS5_IJNSA_ILi0EEESW_SW_EEEEENS5_IJNS4_10UnderscoreESZ_SZ_EEEEENS4_13SM90_TMA_LOADENS4_14ComposedLayoutINS4_7SwizzleILi3ELi4ELi3EEENS4_18smem_ptr_flag_bitsILi16EEENSU_INS5_IJNSA_ILi8EEESG_EEENS5_IJSG_SC_EEEEEEEvNS4_8identityENS4_23SM90_TMA_LOAD_MULTICASTES1C_vS1D_EENS_8epilogue10collective6detail29Sm90TmaWarpSpecializedAdapterINS1H_15DefaultEpilogueISJ_SK_SK_NS1G_6thread17LinearCombinationISJ_Li1EffLNS1L_9ScaleType4KindE0ELNS_15FloatRoundStyleE2ESJ_EENS1_15EpilogueDefaultEEEEEvvEEEEvNT_6ParamsE,"aw",@nobits
	.sectionflags	@""
	.align	16
	.zero		1024


//--------------------- .nv.shared.reserved.0     --------------------------
	.section	.nv.shared.reserved.0,"aw",@nobits
	.weak		__nv_reservedSMEM_offset_0_alias
	.size		__nv_reservedSMEM_offset_0_alias, 0, 0
	.other		__nv_reservedSMEM_offset_0_alias,@"STO_CUDA_RESERVED_SHARED STV_DEFAULT"
__nv_reservedSMEM_offset_0_alias:
	.zero		0


//--------------------- .nv.global                --------------------------
	.section	.nv.global,"aw",@nobits
.nv.global:
	.type		_ZN40_INTERNAL_a4d5e421_4_k_cu_39217a96_104434cute1_E,@object
	.size		_ZN40_INTERNAL_a4d5e421_4_k_cu_39217a96_104434cute1_E,(_ZN40_INTERNAL_a4d5e421_4_k_cu_39217a96_104434cuda3std3__45__cpo6cbeginE - _ZN40_INTERNAL_a4d5e421_4_k_cu_39217a96_104434cute1_E)
_ZN40_INTERNAL_a4d5e421_4_k_cu_39217a96_104434cute1_E:
	.zero		1
	.type		_ZN40_INTERNAL_a4d5e421_4_k_cu_39217a96_104434cuda3std3__45__cpo6cbeginE,@object
	.size		_ZN40_INTERNAL_a4d5e421_4_k_cu_39217a96_104434cuda3std3__45__cpo6cbeginE,(_ZN40_INTERNAL_a4d5e421_4_k_cu_39217a96_104434cuda3std3__48in_placeE - _ZN40_INTERNAL_a4d5e421_4_k_cu_39217a96_104434cuda3std3__45__cpo6cbeginE)
_ZN40_INTERNAL_a4d5e421_4_k_cu_39217a96_104434cuda3std3__45__cpo6cbeginE:
	.zero		1
	.type		_ZN40_INTERNAL_a4d5e421_4_k_cu_39217a96_104434cuda3std3__48in_placeE,@object
	.size		_ZN40_INTERNAL_a4d5e421_4_k_cu_39217a96_104434cuda3std3__48in_placeE,(_ZN40_INTERNAL_a4d5e421_4_k_cu_39217a96_104434cuda3std6ranges3__45__cpo9iter_moveE - _ZN40_INTERNAL_a4d5e421_4_k_cu_39217a96_104434cuda3std3__48in_placeE)
_ZN40_INTERNAL_a4d5e421_4_k_cu_39217a96_104434cuda3std3__48in_placeE:
	.zero		1
	.type		_ZN40_INTERNAL_a4d5e421_4_k_cu_39217a96_104434cuda3std6ranges3__45__cpo9iter_moveE,@object
	.size		_ZN40_INTERNAL_a4d5e421_4_k_cu_39217a96_104434cuda3std6ranges3__45__cpo9iter_moveE,(_ZN40_INTERNAL_a4d5e421_4_k_cu_39217a96_104434cuda3std3__45__cpo5beginE - _ZN40_INTERNAL_a4d5e421_4_k_cu_39217a96_104434cuda3std6ranges3__45__cpo9iter_moveE)
_ZN40_INTERNAL_a4d5e421_4_k_cu_39217a96_104434cuda3std6ranges3__45__cpo9iter_moveE:
	.zero		1
	.type		_ZN40_INTERNAL_a4d5e421_4_k_cu_39217a96_104434cuda3std3__45__cpo5beginE,@object
	.size		_ZN40_INTERNAL_a4d5e421_4_k_cu_39217a96_104434cuda3std3__45__cpo5beginE,(_ZN40_INTERNAL_a4d5e421_4_k_cu_39217a96_104434cuda3std3__442_GLOBAL__N__a4d5e421_4_k_cu_39217a96_104436ignoreE - _ZN40_INTERNAL_a4d5e421_4_k_cu_39217a96_104434cuda3std3__45__cpo5beginE)
_ZN40_INTERNAL_a4d5e421_4_k_cu_39217a96_104434cuda3std3__45__cpo5beginE:
	.zero		1
	.type		_ZN40_INTERNAL_a4d5e421_4_k_cu_39217a96_104434cuda3std3__442_GLOBAL__N__a4d5e421_4_k_cu_39217a96_104436ignoreE,@object
	.size		_ZN40_INTERNAL_a4d5e421_4_k_cu_39217a96_104434cuda3std3__442_GLOBAL__N__a4d5e421_4_k_cu_39217a96_104436ignoreE,(_ZN40_INTERNAL_a4d5e421_4_k_cu_39217a96_104434cute7productE - _ZN40_INTERNAL_a4d5e421_4_k_cu_39217a96_104434cuda3std3__442_GLOBAL__N__a4d5e421_4_k_cu_39217a96_104436ignoreE)
_ZN40_INTERNAL_a4d5e421_4_k_cu_39217a96_104434cuda3std3__442_GLOBAL__N__a4d5e421_4_k_cu_39217a96_104436ignoreE:
	.zero		1
	.type		_ZN40_INTERNAL_a4d5e421_4_k_cu_39217a96_104434cute7productE,@object
	.size		_ZN40_INTERNAL_a4d5e421_4_k_cu_39217a96_104434cute7productE,(_ZN40_INTERNAL_a4d5e421_4_k_cu_39217a96_104434cuda3std3__45__cpo3endE - _ZN40_INTERNAL_a4d5e421_4_k_cu_39217a96_104434cute7productE)
_ZN40_INTERNAL_a4d5e421_4_k_cu_39217a96_104434cute7productE:
	.zero		1
	.type		_ZN40_INTERNAL_a4d5e421_4_k_cu_39217a96_104434cuda3std3__45__cpo3endE,@object
	.size		_ZN40_INTERNAL_a4d5e421_4_k_cu_39217a96_104434cuda3std3__45__cpo3endE,(_ZN40_INTERNAL_a4d5e421_4_k_cu_39217a96_104434cuda3std3__419piecewise_constructE - _ZN40_INTERNAL_a4d5e421_4_k_cu_39217a96_104434cuda3std3__45__cpo3endE)
_ZN40_INTERNAL_a4d5e421_4_k_cu_39217a96_104434cuda3std3__45__cpo3endE:
	.zero		1
	.type		_ZN40_INTERNAL_a4d5e421_4_k_cu_39217a96_104434cuda3std3__419piecewise_constructE,@object
	.size		_ZN40_INTERNAL_a4d5e421_4_k_cu_39217a96_104434cuda3std3__419piecewise_constructE,(_ZN40_INTERNAL_a4d5e421_4_k_cu_39217a96_104434cuda3std3__45__cpo4cendE - _ZN40_INTERNAL_a4d5e421_4_k_cu_39217a96_104434cuda3std3__419piecewise_constructE)
_ZN40_INTERNAL_a4d5e421_4_k_cu_39217a96_104434cuda3std3__419piecewise_constructE:
	.zero		1
	.type		_ZN40_INTERNAL_a4d5e421_4_k_cu_39217a96_104434cuda3std3__45__cpo4cendE,@object
	.size		_ZN40_INTERNAL_a4d5e421_4_k_cu_39217a96_104434cuda3std3__45__cpo4cendE,(_ZN40_INTERNAL_a4d5e421_4_k_cu_39217a96_104434cuda3std6ranges3__45__cpo4swapE - _ZN40_INTERNAL_a4d5e421_4_k_cu_39217a96_104434cuda3std3__45__cpo4cendE)
_ZN40_INTERNAL_a4d5e421_4_k_cu_39217a96_104434cuda3std3__45__cpo4cendE:
	.zero		1
	.type		_ZN40_INTERNAL_a4d5e421_4_k_cu_39217a96_104434cuda3std6ranges3__45__cpo4swapE,@object
	.size		_ZN40_INTERNAL_a4d5e421_4_k_cu_39217a96_104434cuda3std6ranges3__45__cpo4swapE,(.L_8 - _ZN40_INTERNAL_a4d5e421_4_k_cu_39217a96_104434cuda3std6ranges3__45__cpo4swapE)
_ZN40_INTERNAL_a4d5e421_4_k_cu_39217a96_104434cuda3std6ranges3__45__cpo4swapE:
	.zero		1
.L_8:


//--------------------- .nv.constant0._ZN7cutlass13device_kernelINS_4gemm6kernel13GemmUniversalIN4cute5tupleIJiiiiEEENS1_10collective13CollectiveMmaINS1_34MainloopSm90TmaGmmaWarpSpecializedILi16ENS5_IJNS4_1CILi2EEENSA_ILi1EEESC_EEENS1_32KernelTmaWarpSpecializedPingpongEEENS5_IJNSA_ILi64EEENSA_ILi48EEESG_EEENS_10bfloat16_tENS5_IJlSC_lEEESJ_SK_NS4_8TiledMMAINS4_8MMA_AtomIJNS4_4SM904GMMA27MMA_64x16x16_F32BF16BF16_SSILNSO_5MajorE0ELSQ_0ELNSO_7ScaleInE1ELSR_1EEEEEENS4_6LayoutINS5_IJSC_SC_SC_EEENS5_IJNSA_ILi0EEESW_SW_EEEEENS5_IJNS4_10UnderscoreESZ_SZ_EEEEENS4_13SM90_TMA_LOADENS4_14ComposedLayoutINS4_7SwizzleILi3ELi4ELi3EEENS4_18smem_ptr_flag_bitsILi16EEENSU_INS5_IJNSA_ILi8EEESG_EEENS5_IJSG_SC_EEEEEEEvNS4_8identityENS4_23SM90_TMA_LOAD_MULTICASTES1C_vS1D_EENS_8epilogue10collective6detail29Sm90TmaWarpSpecializedAdapterINS1H_15DefaultEpilogueISJ_SK_SK_NS1G_6thread17LinearCombinationISJ_Li1EffLNS1L_9ScaleType4KindE0ELNS_15FloatRoundStyleE2ESJ_EENS1_15EpilogueDefaultEEEEEvvEEEEvNT_6ParamsE --------------------------
	.section	.nv.constant0._ZN7cutlass13device_kernelINS_4gemm6kernel13GemmUniversalIN4cute5tupleIJiiiiEEENS1_10collective13CollectiveMmaINS1_34MainloopSm90TmaGmmaWarpSpecializedILi16ENS5_IJNS4_1CILi2EEENSA_ILi1EEESC_EEENS1_32KernelTmaWarpSpecializedPingpongEEENS5_IJNSA_ILi64EEENSA_ILi48EEESG_EEENS_10bfloat16_tENS5_IJlSC_lEEESJ_SK_NS4_8TiledMMAINS4_8MMA_AtomIJNS4_4SM904GMMA27MMA_64x16x16_F32BF16BF16_SSILNSO_5MajorE0ELSQ_0ELNSO_7ScaleInE1ELSR_1EEEEEENS4_6LayoutINS5_IJSC_SC_SC_EEENS5_IJNSA_ILi0EEESW_SW_EEEEENS5_IJNS4_10UnderscoreESZ_SZ_EEEEENS4_13SM90_TMA_LOADENS4_14ComposedLayoutINS4_7SwizzleILi3ELi4ELi3EEENS4_18smem_ptr_flag_bitsILi16EEENSU_INS5_IJNSA_ILi8EEESG_EEENS5_IJSG_SC_EEEEEEEvNS4_8identityENS4_23SM90_TMA_LOAD_MULTICASTES1C_vS1D_EENS_8epilogue10collective6detail29Sm90TmaWarpSpecializedAdapterINS1H_15DefaultEpilogueISJ_SK_SK_NS1G_6thread17LinearCombinationISJ_Li1EffLNS1L_9ScaleType4KindE0ELNS_15FloatRoundStyleE2ESJ_EENS1_15EpilogueDefaultEEEEEvvEEEEvNT_6ParamsE,"a",@progbits
	.sectionflags	@""
	.align	4
.nv.constant0._ZN7cutlass13device_kernelINS_4gemm6kernel13GemmUniversalIN4cute5tupleIJiiiiEEENS1_10collective13CollectiveMmaINS1_34MainloopSm90TmaGmmaWarpSpecializedILi16ENS5_IJNS4_1CILi2EEENSA_ILi1EEESC_EEENS1_32KernelTmaWarpSpecializedPingpongEEENS5_IJNSA_ILi64EEENSA_ILi48EEESG_EEENS_10bfloat16_tENS5_IJlSC_lEEESJ_SK_NS4_8TiledMMAINS4_8MMA_AtomIJNS4_4SM904GMMA27MMA_64x16x16_F32BF16BF16_SSILNSO_5MajorE0ELSQ_0ELNSO_7ScaleInE1ELSR_1EEEEEENS4_6LayoutINS5_IJSC_SC_SC_EEENS5_IJNSA_ILi0EEESW_SW_EEEEENS5_IJNS4_10UnderscoreESZ_SZ_EEEEENS4_13SM90_TMA_LOADENS4_14ComposedLayoutINS4_7SwizzleILi3ELi4ELi3EEENS4_18smem_ptr_flag_bitsILi16EEENSU_INS5_IJNSA_ILi8EEESG_EEENS5_IJSG_SC_EEEEEEEvNS4_8identityENS4_23SM90_TMA_LOAD_MULTICASTES1C_vS1D_EENS_8epilogue10collective6detail29Sm90TmaWarpSpecializedAdapterINS1H_15DefaultEpilogueISJ_SK_SK_NS1G_6thread17LinearCombinationISJ_Li1EffLNS1L_9ScaleType4KindE0ELNS_15FloatRoundStyleE2ESJ_EENS1_15EpilogueDefaultEEEEEvvEEEEvNT_6ParamsE:
	.zero		1664


//--------------------- SYMBOLS --------------------------

	.type		.nv.reservedSmem.offset0,@object
	.size		.nv.reservedSmem.offset0,0x4
	.type		__assertfail,@function
